// auto-generated by cutlass_sweep.gemm — config: {"arch": "sm_100", "cluster_m": 4, "cluster_n": 4, "dtype": "e5m2", "dtype_b": "e5m2", "layout": "nt", "stages": 0, "tile_k": 64, "tile_m": 256, "tile_n": 128}
#include "cutlass/cutlass.h"
#include "cutlass/gemm/collective/collective_builder.hpp"
#include "cutlass/gemm/device/gemm_universal_adapter.h"
#include "cutlass/gemm/kernel/gemm_universal.hpp"
#include "cutlass/epilogue/collective/collective_builder.hpp"

using ElemA = cutlass::float_e5m2_t;
using ElemB = cutlass::float_e5m2_t;
using ElemCD = cutlass::float_e5m2_t;
using Acc  = float;
using TileShape    = cute::Shape<cute::_256, cute::_128, cute::_64>;
using ClusterShape = cute::Shape<cute::_4, cute::_4, cute::_1>;

using CollectiveEpilogue = typename cutlass::epilogue::collective::CollectiveBuilder<
    cutlass::arch::Sm100, cutlass::arch::OpClassTensorOp,
    TileShape, ClusterShape,
    cutlass::epilogue::collective::EpilogueTileAuto,
    Acc, Acc,
    ElemCD, cutlass::layout::RowMajor, 128 / cutlass::sizeof_bits<ElemCD>::value,
    ElemCD, cutlass::layout::RowMajor, 128 / cutlass::sizeof_bits<ElemCD>::value,
    cutlass::epilogue::collective::EpilogueScheduleAuto
  >::CollectiveOp;

using CollectiveMainloop = typename cutlass::gemm::collective::CollectiveBuilder<
    cutlass::arch::Sm100, cutlass::arch::OpClassTensorOp,
    ElemA, cutlass::layout::RowMajor, 128 / cutlass::sizeof_bits<ElemA>::value,
    ElemB, cutlass::layout::ColumnMajor, 128 / cutlass::sizeof_bits<ElemB>::value,
    Acc,
    TileShape, ClusterShape,
    cutlass::gemm::collective::StageCountAutoCarveout<static_cast<int>(sizeof(typename CollectiveEpilogue::SharedStorage))>,
    cutlass::gemm::collective::KernelScheduleAuto
  >::CollectiveOp;

using GemmKernel = cutlass::gemm::kernel::GemmUniversal<
    cute::Shape<int,int,int,int>,
    CollectiveMainloop,
    CollectiveEpilogue
>;
using Gemm = cutlass::gemm::device::GemmUniversalAdapter<GemmKernel>;

// Force the device kernel symbol into the cubin without needing a host main.
auto* _anchor = &cutlass::device_kernel<GemmKernel>;


// ===== COMPILED SASS (sm_100a) =====

	.target	sm_100a

	.elftype	@"ET_EXEC"


//--------------------- .note.nv.tkinfo           --------------------------
	.section	.note.nv.tkinfo,"",@"SHT_NOTE"
	.sectionflags	@"SHF_NOTE_NV_TKINFO"
	.tkinfo
        /*0018*/ 	.word	0x00000002
        /*0030*/ 	.string	""
        /*0030*/ 	.string	"ptxas"
        /*0030*/ 	.string	"Cuda compilation tools, release 13.0, V13.0.88"
        /*0030*/ 	.string	"Build cuda_13.0.r13.0/compiler.36424714_0"
        /*0030*/ 	.string	"-arch sm_100a -m 64 "



//--------------------- .note.nv.cuinfo           --------------------------
	.section	.note.nv.cuinfo,"",@"SHT_NOTE"
	.sectionflags	@"SHF_NOTE_NV_CUINFO"
        /*0018*/ 	.short	0x0002
        /*001a*/ 	.short	0x0064
        /*001c*/ 	.short	0x0082
	.zero		2


//--------------------- .nv.info                  --------------------------
	.section	.nv.info,"",@"SHT_CUDA_INFO"
	.align	4


	//----- nvinfo : EIATTR_REGCOUNT
	.align		4
        /*0000*/ 	.byte	0x04, 0x2f
        /*0002*/ 	.short	(.L_19 - .L_18)
	.align		4
.L_18:
        /*0004*/ 	.word	index@(_ZN7cutlass13device_kernelINS_4gemm6kernel13GemmUniversalIN4cute5tupleIJiiiiEEENS1_10collective13CollectiveMmaINS1_35MainloopSm100TmaUmmaWarpSpecializedILi16ELi2ELi4ENS5_IJNS4_1CILi4EEESB_NSA_ILi1EEEEEEEENS5_IJNSA_ILi256EEENSA_ILi128EEENSA_ILi64EEEEEENS_12float_e5m2_tENS5_IJlSC_lEEESJ_SK_NS4_8TiledMMAINS4_8MMA_AtomIJNS4_10MMA_TraitsINS4_25SM100_MMA_F8F6F4_2x1SM_SSEJSJ_SJ_fSF_SG_NS4_17integral_constantINS4_4UMMA5MajorELSR_0EEESS_NSP_INSQ_7ScaleInELST_0EEESU_EEEEEENS4_6LayoutINS5_IJSC_SC_SC_EEENS5_IJNSA_ILi0EEESZ_SZ_EEEEENS5_IJNS4_10UnderscoreES12_S12_EEEEENS4_28SM100_TMA_2SM_LOAD_MULTICASTENS4_14ComposedLayoutINS4_7SwizzleILi2ELi4ELi3EEENS4_18smem_ptr_flag_bitsILi8EEENSX_INS5_IJNSA_ILi8EEESH_EEENS5_IJSH_SC_EEEEEEEvNS4_8identityES15_S1F_vS1G_EENS_8epilogue10collective18CollectiveEpilogueINS1I_23Sm100TmaWarpSpecializedILi2ELi2ELi64ELb0ELb0EEEJNS5_IJSG_SG_SH_EEENS5_IJNSX_ISG_SC_EENSX_ISH_SC_EEEEESJ_SK_SJ_SK_NS1I_6fusion15FusionCallbacksIS1M_NS1R_17LinearCombinationISJ_fSJ_fLNS_15FloatRoundStyleE2EEES1N_S1Q_JEEENS4_5SM1004TMEM4LOAD26SM100_TMEM_LOAD_32dp32b64xENS4_13SM90_TMA_LOADES1F_NS4_39AutoVectorizingCopyWithAssumedAlignmentILi128EEENS4_14SM90_TMA_STOREES1F_S23_S23_EEEvvEEEEvNT_6ParamsE)
        /*0008*/ 	.word	0x000000d0


	//----- nvinfo : EIATTR_FRAME_SIZE
	.align		4
.L_19:
        /*000c*/ 	.byte	0x04, 0x11
        /*000e*/ 	.short	(.L_21 - .L_20)
	.align		4
.L_20:
        /*0010*/ 	.word	index@($__internal_2_$__cuda_sm10x_tcgen05_guardrail_trap_unallocated_columns_being_dealloced)
        /*0014*/ 	.word	0x00000000


	//----- nvinfo : EIATTR_FRAME_SIZE
	.align		4
.L_21:
        /*0018*/ 	.byte	0x04, 0x11
        /*001a*/ 	.short	(.L_23 - .L_22)
	.align		4
.L_22:
        /*001c*/ 	.word	index@($__internal_1_$__cuda_sm10x_tcgen05_guardrail_trap_phase_invalid_during_alloc)
        /*0020*/ 	.word	0x00000000


	//----- nvinfo : EIATTR_FRAME_SIZE
	.align		4
.L_23:
        /*0024*/ 	.byte	0x04, 0x11
        /*0026*/ 	.short	(.L_25 - .L_24)
	.align		4
.L_24:
        /*0028*/ 	.word	index@($__internal_0_$__cuda_sm10x_tcgen05_guardrail_trap_col_being_dealloced_not_returned_by_alloc)
        /*002c*/ 	.word	0x00000000


	//----- nvinfo : EIATTR_FRAME_SIZE
	.align		4
.L_25:
        /*0030*/ 	.byte	0x04, 0x11
        /*0032*/ 	.short	(.L_27 - .L_26)
	.align		4
.L_26:
        /*0034*/ 	.word	index@(_ZN7cutlass13device_kernelINS_4gemm6kernel13GemmUniversalIN4cute5tupleIJiiiiEEENS1_10collective13CollectiveMmaINS1_35MainloopSm100TmaUmmaWarpSpecializedILi16ELi2ELi4ENS5_IJNS4_1CILi4EEESB_NSA_ILi1EEEEEEEENS5_IJNSA_ILi256EEENSA_ILi128EEENSA_ILi64EEEEEENS_12float_e5m2_tENS5_IJlSC_lEEESJ_SK_NS4_8TiledMMAINS4_8MMA_AtomIJNS4_10MMA_TraitsINS4_25SM100_MMA_F8F6F4_2x1SM_SSEJSJ_SJ_fSF_SG_NS4_17integral_constantINS4_4UMMA5MajorELSR_0EEESS_NSP_INSQ_7ScaleInELST_0EEESU_EEEEEENS4_6LayoutINS5_IJSC_SC_SC_EEENS5_IJNSA_ILi0EEESZ_SZ_EEEEENS5_IJNS4_10UnderscoreES12_S12_EEEEENS4_28SM100_TMA_2SM_LOAD_MULTICASTENS4_14ComposedLayoutINS4_7SwizzleILi2ELi4ELi3EEENS4_18smem_ptr_flag_bitsILi8EEENSX_INS5_IJNSA_ILi8EEESH_EEENS5_IJSH_SC_EEEEEEEvNS4_8identityES15_S1F_vS1G_EENS_8epilogue10collective18CollectiveEpilogueINS1I_23Sm100TmaWarpSpecializedILi2ELi2ELi64ELb0ELb0EEEJNS5_IJSG_SG_SH_EEENS5_IJNSX_ISG_SC_EENSX_ISH_SC_EEEEESJ_SK_SJ_SK_NS1I_6fusion15FusionCallbacksIS1M_NS1R_17LinearCombinationISJ_fSJ_fLNS_15FloatRoundStyleE2EEES1N_S1Q_JEEENS4_5SM1004TMEM4LOAD26SM100_TMEM_LOAD_32dp32b64xENS4_13SM90_TMA_LOADES1F_NS4_39AutoVectorizingCopyWithAssumedAlignmentILi128EEENS4_14SM90_TMA_STOREES1F_S23_S23_EEEvvEEEEvNT_6ParamsE)
        /*0038*/ 	.word	0x00000000


	//----- nvinfo : EIATTR_MIN_STACK_SIZE
	.align		4
.L_27:
        /*003c*/ 	.byte	0x04, 0x12
        /*003e*/ 	.short	(.L_29 - .L_28)
	.align		4
.L_28:
        /*0040*/ 	.word	index@(_ZN7cutlass13device_kernelINS_4gemm6kernel13GemmUniversalIN4cute5tupleIJiiiiEEENS1_10collective13CollectiveMmaINS1_35MainloopSm100TmaUmmaWarpSpecializedILi16ELi2ELi4ENS5_IJNS4_1CILi4EEESB_NSA_ILi1EEEEEEEENS5_IJNSA_ILi256EEENSA_ILi128EEENSA_ILi64EEEEEENS_12float_e5m2_tENS5_IJlSC_lEEESJ_SK_NS4_8TiledMMAINS4_8MMA_AtomIJNS4_10MMA_TraitsINS4_25SM100_MMA_F8F6F4_2x1SM_SSEJSJ_SJ_fSF_SG_NS4_17integral_constantINS4_4UMMA5MajorELSR_0EEESS_NSP_INSQ_7ScaleInELST_0EEESU_EEEEEENS4_6LayoutINS5_IJSC_SC_SC_EEENS5_IJNSA_ILi0EEESZ_SZ_EEEEENS5_IJNS4_10UnderscoreES12_S12_EEEEENS4_28SM100_TMA_2SM_LOAD_MULTICASTENS4_14ComposedLayoutINS4_7SwizzleILi2ELi4ELi3EEENS4_18smem_ptr_flag_bitsILi8EEENSX_INS5_IJNSA_ILi8EEESH_EEENS5_IJSH_SC_EEEEEEEvNS4_8identityES15_S1F_vS1G_EENS_8epilogue10collective18CollectiveEpilogueINS1I_23Sm100TmaWarpSpecializedILi2ELi2ELi64ELb0ELb0EEEJNS5_IJSG_SG_SH_EEENS5_IJNSX_ISG_SC_EENSX_ISH_SC_EEEEESJ_SK_SJ_SK_NS1I_6fusion15FusionCallbacksIS1M_NS1R_17LinearCombinationISJ_fSJ_fLNS_15FloatRoundStyleE2EEES1N_S1Q_JEEENS4_5SM1004TMEM4LOAD26SM100_TMEM_LOAD_32dp32b64xENS4_13SM90_TMA_LOADES1F_NS4_39AutoVectorizingCopyWithAssumedAlignmentILi128EEENS4_14SM90_TMA_STOREES1F_S23_S23_EEEvvEEEEvNT_6ParamsE)
        /*0044*/ 	.word	0x00000000
.L_29:


//--------------------- .nv.compat                --------------------------
	.section	.nv.compat,"",@"SHT_CUDA_COMPAT_INFO"
	.align	4
        /*0000*/ 	.byte	0x02, 0x09, 0x01, 0x00, 0x02, 0x02, 0x02, 0x00, 0x02, 0x05, 0x05, 0x00, 0x03, 0x07, 0x01, 0x01
        /*0010*/ 	.byte	0x02, 0x03, 0x01, 0x00, 0x02, 0x06, 0x01, 0x00, 0x04, 0x0b, 0x08, 0x00, 0x09, 0x00, 0x00, 0x00
        /*0020*/ 	.byte	0x00, 0x00, 0x00, 0x00


//--------------------- .nv.info._ZN7cutlass13device_kernelINS_4gemm6kernel13GemmUniversalIN4cute5tupleIJiiiiEEENS1_10collective13CollectiveMmaINS1_35MainloopSm100TmaUmmaWarpSpecializedILi16ELi2ELi4ENS5_IJNS4_1CILi4EEESB_NSA_ILi1EEEEEEEENS5_IJNSA_ILi256EEENSA_ILi128EEENSA_ILi64EEEEEENS_12float_e5m2_tENS5_IJlSC_lEEESJ_SK_NS4_8TiledMMAINS4_8MMA_AtomIJNS4_10MMA_TraitsINS4_25SM100_MMA_F8F6F4_2x1SM_SSEJSJ_SJ_fSF_SG_NS4_17integral_constantINS4_4UMMA5MajorELSR_0EEESS_NSP_INSQ_7ScaleInELST_0EEESU_EEEEEENS4_6LayoutINS5_IJSC_SC_SC_EEENS5_IJNSA_ILi0EEESZ_SZ_EEEEENS5_IJNS4_10UnderscoreES12_S12_EEEEENS4_28SM100_TMA_2SM_LOAD_MULTICASTENS4_14ComposedLayoutINS4_7SwizzleILi2ELi4ELi3EEENS4_18smem_ptr_flag_bitsILi8EEENSX_INS5_IJNSA_ILi8EEESH_EEENS5_IJSH_SC_EEEEEEEvNS4_8identityES15_S1F_vS1G_EENS_8epilogue10collective18CollectiveEpilogueINS1I_23Sm100TmaWarpSpecializedILi2ELi2ELi64ELb0ELb0EEEJNS5_IJSG_SG_SH_EEENS5_IJNSX_ISG_SC_EENSX_ISH_SC_EEEEESJ_SK_SJ_SK_NS1I_6fusion15FusionCallbacksIS1M_NS1R_17LinearCombinationISJ_fSJ_fLNS_15FloatRoundStyleE2EEES1N_S1Q_JEEENS4_5SM1004TMEM4LOAD26SM100_TMEM_LOAD_32dp32b64xENS4_13SM90_TMA_LOADES1F_NS4_39AutoVectorizingCopyWithAssumedAlignmentILi128EEENS4_14SM90_TMA_STOREES1F_S23_S23_EEEvvEEEEvNT_6ParamsE --------------------------
	.section	.nv.info._ZN7cutlass13device_kernelINS_4gemm6kernel13GemmUniversalIN4cute5tupleIJiiiiEEENS1_10collective13CollectiveMmaINS1_35MainloopSm100TmaUmmaWarpSpecializedILi16ELi2ELi4ENS5_IJNS4_1CILi4EEESB_NSA_ILi1EEEEEEEENS5_IJNSA_ILi256EEENSA_ILi128EEENSA_ILi64EEEEEENS_12float_e5m2_tENS5_IJlSC_lEEESJ_SK_NS4_8TiledMMAINS4_8MMA_AtomIJNS4_10MMA_TraitsINS4_25SM100_MMA_F8F6F4_2x1SM_SSEJSJ_SJ_fSF_SG_NS4_17integral_constantINS4_4UMMA5MajorELSR_0EEESS_NSP_INSQ_7ScaleInELST_0EEESU_EEEEEENS4_6LayoutINS5_IJSC_SC_SC_EEENS5_IJNSA_ILi0EEESZ_SZ_EEEEENS5_IJNS4_10UnderscoreES12_S12_EEEEENS4_28SM100_TMA_2SM_LOAD_MULTICASTENS4_14ComposedLayoutINS4_7SwizzleILi2ELi4ELi3EEENS4_18smem_ptr_flag_bitsILi8EEENSX_INS5_IJNSA_ILi8EEESH_EEENS5_IJSH_SC_EEEEEEEvNS4_8identityES15_S1F_vS1G_EENS_8epilogue10collective18CollectiveEpilogueINS1I_23Sm100TmaWarpSpecializedILi2ELi2ELi64ELb0ELb0EEEJNS5_IJSG_SG_SH_EEENS5_IJNSX_ISG_SC_EENSX_ISH_SC_EEEEESJ_SK_SJ_SK_NS1I_6fusion15FusionCallbacksIS1M_NS1R_17LinearCombinationISJ_fSJ_fLNS_15FloatRoundStyleE2EEES1N_S1Q_JEEENS4_5SM1004TMEM4LOAD26SM100_TMEM_LOAD_32dp32b64xENS4_13SM90_TMA_LOADES1F_NS4_39AutoVectorizingCopyWithAssumedAlignmentILi128EEENS4_14SM90_TMA_STOREES1F_S23_S23_EEEvvEEEEvNT_6ParamsE,"",@"SHT_CUDA_INFO"
	.sectionflags	@""
	.align	4


	//----- nvinfo : EIATTR_CUDA_API_VERSION
	.align		4
        /*0000*/ 	.byte	0x04, 0x37
        /*0002*/ 	.short	(.L_31 - .L_30)
.L_30:
        /*0004*/ 	.word	0x00000082


	//----- nvinfo : EIATTR_KPARAM_INFO
	.align		4
.L_31:
        /*0008*/ 	.byte	0x04, 0x17
        /*000a*/ 	.short	(.L_33 - .L_32)
.L_32:
        /*000c*/ 	.word	0x00000000
        /*0010*/ 	.short	0x0000
        /*0012*/ 	.short	0x0000
        /*0014*/ 	.byte	0x00, 0xf0, 0x01, 0x20


	//----- nvinfo : EIATTR_AT_ENTRY_FRAGMENTS
	.align		4
.L_33:
        /*0018*/ 	.byte	0x04, 0x4f
        /*001a*/ 	.short	(.L_35 - .L_34)


	//   ....[0]....
.L_34:
        /*001c*/ 	.word	0x00000007


	//----- nvinfo : EIATTR_RESERVED_SMEM_USED
	.align		4
.L_35:
        /*0020*/ 	.byte	0x01, 0x41
	.zero		2


	//----- nvinfo : EIATTR_SPARSE_MMA_MASK
	.align		4
        /*0024*/ 	.byte	0x03, 0x50
        /*0026*/ 	.short	0x0000


	//----- nvinfo : EIATTR_TCGEN05_2CTA_USED
	.align		4
        /*0028*/ 	.byte	0x01, 0x52
	.zero		2


	//----- nvinfo : EIATTR_MAXREG_COUNT
	.align		4
        /*002c*/ 	.byte	0x03, 0x1b
        /*002e*/ 	.short	0x00ff


	//----- nvinfo : EIATTR_NUM_BARRIERS
	.align		4
        /*0030*/ 	.byte	0x02, 0x4c
        /*0032*/ 	.byte	0x07
	.zero		1


	//----- nvinfo : EIATTR_EXTERNS
	.align		4
        /*0034*/ 	.byte	0x04, 0x0f
        /*0036*/ 	.short	(.L_37 - .L_36)


	//   ....[0]....
	.align		4
.L_36:
        /*0038*/ 	.word	index@(__assertfail)


	//----- nvinfo : EIATTR_MERCURY_ISA_VERSION
	.align		4
.L_37:
        /*003c*/ 	.byte	0x03, 0x5f
        /*003e*/ 	.short	0x0101


	//----- nvinfo : EIATTR_INT_WARP_WIDE_INSTR_OFFSETS
	.align		4
        /*0040*/ 	.byte	0x04, 0x31
        /*0042*/ 	.short	(.L_39 - .L_38)


	//   ....[0]....
.L_38:
        /*0044*/ 	.word	0x00000ed0


	//   ....[1]....
        /*0048*/ 	.word	0x00000f70


	//   ....[2]....
        /*004c*/ 	.word	0x00004c90


	//   ....[3]....
        /*0050*/ 	.word	0x00004cb0


	//   ....[4]....
        /*0054*/ 	.word	0x00004ce0


	//   ....[5]....
        /*0058*/ 	.word	0x00005810


	//   ....[6]....
        /*005c*/ 	.word	0x00005880


	//   ....[7]....
        /*0060*/ 	.word	0x00005950


	//   ....[8]....
        /*0064*/ 	.word	0x00005a00


	//----- nvinfo : EIATTR_COOP_GROUP_MASK_REGIDS
	.align		4
.L_39:
        /*0068*/ 	.byte	0x04, 0x29
        /*006a*/ 	.short	(.L_41 - .L_40)


	//   ....[0]....
.L_40:
        /*006c*/ 	.word	0xffffffff


	//   ....[1]....
        /*0070*/ 	.word	0xffffffff


	//   ....[2]....
        /*0074*/ 	.word	0xffffffff


	//   ....[3]....
        /*0078*/ 	.word	0xffffffff


	//   ....[4]....
        /*007c*/ 	.word	0xffffffff


	//   ....[5]....
        /*0080*/ 	.word	0xffffffff


	//   ....[6]....
        /*0084*/ 	.word	0xffffffff


	//   ....[7]....
        /*0088*/ 	.word	0xffffffff


	//   ....[8]....
        /*008c*/ 	.word	0xffffffff


	//   ....[9]....
        /*0090*/ 	.word	0xffffffff


	//   ....[10]....
        /*0094*/ 	.word	0xffffffff


	//   ....[11]....
        /*0098*/ 	.word	0xffffffff


	//   ....[12]....
        /*009c*/ 	.word	0xffffffff


	//   ....[13]....
        /*00a0*/ 	.word	0xffffffff


	//----- nvinfo : EIATTR_COOP_GROUP_INSTR_OFFSETS
	.align		4
.L_41:
        /*00a4*/ 	.byte	0x04, 0x28
        /*00a6*/ 	.short	(.L_43 - .L_42)


	//   ....[0]....
.L_42:
        /*00a8*/ 	.word	0x000000b0


	//   ....[1]....
        /*00ac*/ 	.word	0x00000510


	//   ....[2]....
        /*00b0*/ 	.word	0x00000880


	//   ....[3]....
        /*00b4*/ 	.word	0x000009d0


	//   ....[4]....
        /*00b8*/ 	.word	0x00000ac0


	//   ....[5]....
        /*00bc*/ 	.word	0x00000c20


	//   ....[6]....
        /*00c0*/ 	.word	0x00000db0


	//   ....[7]....
        /*00c4*/ 	.word	0x00000ff0


	//   ....[8]....
        /*00c8*/ 	.word	0x000025f0


	//   ....[9]....
        /*00cc*/ 	.word	0x00003b50


	//   ....[10]....
        /*00d0*/ 	.word	0x00004020


	//   ....[11]....
        /*00d4*/ 	.word	0x00004050


	//   ....[12]....
        /*00d8*/ 	.word	0x00004b90


	//   ....[13]....
        /*00dc*/ 	.word	0x00004da0


	//----- nvinfo : EIATTR_VRC_CTA_INIT_COUNT
	.align		4
.L_43:
        /*00e0*/ 	.byte	0x02, 0x4a
        /*00e2*/ 	.byte	0x80
	.zero		1


	//----- nvinfo : EIATTR_SYSCALL_OFFSETS
	.align		4
        /*00e4*/ 	.byte	0x04, 0x46
        /*00e6*/ 	.short	(.L_45 - .L_44)


	//   ....[0]....
.L_44:
        /*00e8*/ 	.word	0x00006600


	//   ....[1]....
        /*00ec*/ 	.word	0x00006740


	//   ....[2]....
        /*00f0*/ 	.word	0x00006f90


	//   ....[3]....
        /*00f4*/ 	.word	0x000085a0


	//----- nvinfo : EIATTR_MBARRIER_INSTR_OFFSETS
	.align		4
.L_45:
        /*00f8*/ 	.byte	0x04, 0x39
        /*00fa*/ 	.short	(.L_47 - .L_46)


	//   ....[0]....
.L_46:
        /*00fc*/ 	.word	0x00000660
        /*0100*/ 	.word	0x000000ff
        /*0104*/ 	.word	0x00000000
        /*0108*/ 	.short	0x0100
        /*010a*/ 	.byte	0x04
	.zero		1


	//   ....[1]....
        /*010c*/ 	.word	0x00000670
        /*0110*/ 	.word	0x000000ff
        /*0114*/ 	.word	0x00000080
        /*0118*/ 	.short	0x0100
        /*011a*/ 	.byte	0x04
	.zero		1


	//   ....[2]....
        /*011c*/ 	.word	0x00000680
        /*0120*/ 	.word	0x000000ff
        /*0124*/ 	.word	0x00000008
        /*0128*/ 	.short	0x0100
        /*012a*/ 	.byte	0x04
	.zero		1


	//   ....[3]....
        /*012c*/ 	.word	0x00000690
        /*0130*/ 	.word	0x000000ff
        /*0134*/ 	.word	0x00000088
        /*0138*/ 	.short	0x0100
        /*013a*/ 	.byte	0x04
	.zero		1


	//   ....[4]....
        /*013c*/ 	.word	0x000006a0
        /*0140*/ 	.word	0x000000ff
        /*0144*/ 	.word	0x00000010
        /*0148*/ 	.short	0x0100
        /*014a*/ 	.byte	0x04
	.zero		1


	//   ....[5]....
        /*014c*/ 	.word	0x000006b0
        /*0150*/ 	.word	0x000000ff
        /*0154*/ 	.word	0x00000090
        /*0158*/ 	.short	0x0100
        /*015a*/ 	.byte	0x04
	.zero		1


	//   ....[6]....
        /*015c*/ 	.word	0x000006c0
        /*0160*/ 	.word	0x000000ff
        /*0164*/ 	.word	0x00000018
        /*0168*/ 	.short	0x0100
        /*016a*/ 	.byte	0x04
	.zero		1


	//   ....[7]....
        /*016c*/ 	.word	0x000006d0
        /*0170*/ 	.word	0x000000ff
        /*0174*/ 	.word	0x00000098
        /*0178*/ 	.short	0x0100
        /*017a*/ 	.byte	0x04
	.zero		1


	//   ....[8]....
        /*017c*/ 	.word	0x000006e0
        /*0180*/ 	.word	0x000000ff
        /*0184*/ 	.word	0x00000020
        /*0188*/ 	.short	0x0100
        /*018a*/ 	.byte	0x04
	.zero		1


	//   ....[9]....
        /*018c*/ 	.word	0x000006f0
        /*0190*/ 	.word	0x000000ff
        /*0194*/ 	.word	0x000000a0
        /*0198*/ 	.short	0x0100
        /*019a*/ 	.byte	0x04
	.zero		1


	//   ....[10]....
        /*019c*/ 	.word	0x00000700
        /*01a0*/ 	.word	0x000000ff
        /*01a4*/ 	.word	0x00000028
        /*01a8*/ 	.short	0x0100
        /*01aa*/ 	.byte	0x04
	.zero		1


	//   ....[11]....
        /*01ac*/ 	.word	0x00000710
        /*01b0*/ 	.word	0x000000ff
        /*01b4*/ 	.word	0x000000a8
        /*01b8*/ 	.short	0x0100
        /*01ba*/ 	.byte	0x04
	.zero		1


	//   ....[12]....
        /*01bc*/ 	.word	0x00000720
        /*01c0*/ 	.word	0x000000ff
        /*01c4*/ 	.word	0x00000030
        /*01c8*/ 	.short	0x0100
        /*01ca*/ 	.byte	0x04
	.zero		1


	//   ....[13]....
        /*01cc*/ 	.word	0x00000730
        /*01d0*/ 	.word	0x000000ff
        /*01d4*/ 	.word	0x000000b0
        /*01d8*/ 	.short	0x0100
        /*01da*/ 	.byte	0x04
	.zero		1


	//   ....[14]....
        /*01dc*/ 	.word	0x00000740
        /*01e0*/ 	.word	0x000000ff
        /*01e4*/ 	.word	0x00000038
        /*01e8*/ 	.short	0x0100
        /*01ea*/ 	.byte	0x04
	.zero		1


	//   ....[15]....
        /*01ec*/ 	.word	0x00000750
        /*01f0*/ 	.word	0x000000ff
        /*01f4*/ 	.word	0x000000b8
        /*01f8*/ 	.short	0x0100
        /*01fa*/ 	.byte	0x04
	.zero		1


	//   ....[16]....
        /*01fc*/ 	.word	0x00000760
        /*0200*/ 	.word	0x000000ff
        /*0204*/ 	.word	0x00000040
        /*0208*/ 	.short	0x0100
        /*020a*/ 	.byte	0x04
	.zero		1


	//   ....[17]....
        /*020c*/ 	.word	0x00000770
        /*0210*/ 	.word	0x000000ff
        /*0214*/ 	.word	0x000000c0
        /*0218*/ 	.short	0x0100
        /*021a*/ 	.byte	0x04
	.zero		1


	//   ....[18]....
        /*021c*/ 	.word	0x00000780
        /*0220*/ 	.word	0x000000ff
        /*0224*/ 	.word	0x00000048
        /*0228*/ 	.short	0x0100
        /*022a*/ 	.byte	0x04
	.zero		1


	//   ....[19]....
        /*022c*/ 	.word	0x00000790
        /*0230*/ 	.word	0x000000ff
        /*0234*/ 	.word	0x000000c8
        /*0238*/ 	.short	0x0100
        /*023a*/ 	.byte	0x04
	.zero		1


	//   ....[20]....
        /*023c*/ 	.word	0x000007a0
        /*0240*/ 	.word	0x000000ff
        /*0244*/ 	.word	0x00000050
        /*0248*/ 	.short	0x0100
        /*024a*/ 	.byte	0x04
	.zero		1


	//   ....[21]....
        /*024c*/ 	.word	0x000007b0
        /*0250*/ 	.word	0x000000ff
        /*0254*/ 	.word	0x000000d0
        /*0258*/ 	.short	0x0100
        /*025a*/ 	.byte	0x04
	.zero		1


	//   ....[22]....
        /*025c*/ 	.word	0x000007c0
        /*0260*/ 	.word	0x000000ff
        /*0264*/ 	.word	0x00000058
        /*0268*/ 	.short	0x0100
        /*026a*/ 	.byte	0x04
	.zero		1


	//   ....[23]....
        /*026c*/ 	.word	0x000007d0
        /*0270*/ 	.word	0x000000ff
        /*0274*/ 	.word	0x000000d8
        /*0278*/ 	.short	0x0100
        /*027a*/ 	.byte	0x04
	.zero		1


	//   ....[24]....
        /*027c*/ 	.word	0x000007e0
        /*0280*/ 	.word	0x000000ff
        /*0284*/ 	.word	0x00000060
        /*0288*/ 	.short	0x0100
        /*028a*/ 	.byte	0x04
	.zero		1


	//   ....[25]....
        /*028c*/ 	.word	0x000007f0
        /*0290*/ 	.word	0x000000ff
        /*0294*/ 	.word	0x000000e0
        /*0298*/ 	.short	0x0100
        /*029a*/ 	.byte	0x04
	.zero		1


	//   ....[26]....
        /*029c*/ 	.word	0x00000800
        /*02a0*/ 	.word	0x000000ff
        /*02a4*/ 	.word	0x00000068
        /*02a8*/ 	.short	0x0100
        /*02aa*/ 	.byte	0x04
	.zero		1


	//   ....[27]....
        /*02ac*/ 	.word	0x00000810
        /*02b0*/ 	.word	0x000000ff
        /*02b4*/ 	.word	0x000000e8
        /*02b8*/ 	.short	0x0100
        /*02ba*/ 	.byte	0x04
	.zero		1


	//   ....[28]....
        /*02bc*/ 	.word	0x00000820
        /*02c0*/ 	.word	0x000000ff
        /*02c4*/ 	.word	0x00000070
        /*02c8*/ 	.short	0x0100
        /*02ca*/ 	.byte	0x04
	.zero		1


	//   ....[29]....
        /*02cc*/ 	.word	0x00000830
        /*02d0*/ 	.word	0x000000ff
        /*02d4*/ 	.word	0x000000f0
        /*02d8*/ 	.short	0x0100
        /*02da*/ 	.byte	0x04
	.zero		1


	//   ....[30]....
        /*02dc*/ 	.word	0x00000840
        /*02e0*/ 	.word	0x000000ff
        /*02e4*/ 	.word	0x00000078
        /*02e8*/ 	.short	0x0100
        /*02ea*/ 	.byte	0x04
	.zero		1


	//   ....[31]....
        /*02ec*/ 	.word	0x00000850
        /*02f0*/ 	.word	0x000000ff
        /*02f4*/ 	.word	0x000000f8
        /*02f8*/ 	.short	0x0100
        /*02fa*/ 	.byte	0x04
	.zero		1


	//   ....[32]....
        /*02fc*/ 	.word	0x00000980
        /*0300*/ 	.word	0x000000ff
        /*0304*/ 	.word	0x00000100
        /*0308*/ 	.short	0x0100
        /*030a*/ 	.byte	0x04
	.zero		1


	//   ....[33]....
        /*030c*/ 	.word	0x00000990
        /*0310*/ 	.word	0x000000ff
        /*0314*/ 	.word	0x00000110
        /*0318*/ 	.short	0x0100
        /*031a*/ 	.byte	0x04
	.zero		1


	//   ....[34]....
        /*031c*/ 	.word	0x000009a0
        /*0320*/ 	.word	0x000000ff
        /*0324*/ 	.word	0x00000108
        /*0328*/ 	.short	0x0100
        /*032a*/ 	.byte	0x04
	.zero		1


	//   ....[35]....
        /*032c*/ 	.word	0x000009b0
        /*0330*/ 	.word	0x000000ff
        /*0334*/ 	.word	0x00000118
        /*0338*/ 	.short	0x0100
        /*033a*/ 	.byte	0x04
	.zero		1


	//   ....[36]....
        /*033c*/ 	.word	0x00000a90
        /*0340*/ 	.word	0x000000ff
        /*0344*/ 	.word	0x00000120
        /*0348*/ 	.short	0x0100
        /*034a*/ 	.byte	0x06
	.zero		1


	//   ....[37]....
        /*034c*/ 	.word	0x00000aa0
        /*0350*/ 	.word	0x000000ff
        /*0354*/ 	.word	0x00000128
        /*0358*/ 	.short	0x0100
        /*035a*/ 	.byte	0x06
	.zero		1


	//   ....[38]....
        /*035c*/ 	.word	0x00000bd0
        /*0360*/ 	.word	0x000000ff
        /*0364*/ 	.word	0x00000130
        /*0368*/ 	.short	0x0100
        /*036a*/ 	.byte	0x06
	.zero		1


	//   ....[39]....
        /*036c*/ 	.word	0x00000be0
        /*0370*/ 	.word	0x000000ff
        /*0374*/ 	.word	0x00000140
        /*0378*/ 	.short	0x0100
        /*037a*/ 	.byte	0x06
	.zero		1


	//   ....[40]....
        /*037c*/ 	.word	0x00000bf0
        /*0380*/ 	.word	0x000000ff
        /*0384*/ 	.word	0x00000138
        /*0388*/ 	.short	0x0100
        /*038a*/ 	.byte	0x06
	.zero		1


	//   ....[41]....
        /*038c*/ 	.word	0x00000c00
        /*0390*/ 	.word	0x000000ff
        /*0394*/ 	.word	0x00000148
        /*0398*/ 	.short	0x0100
        /*039a*/ 	.byte	0x06
	.zero		1


	//   ....[42]....
        /*039c*/ 	.word	0x00000d20
        /*03a0*/ 	.word	0x000000ff
        /*03a4*/ 	.word	0x00000150
        /*03a8*/ 	.short	0x0100
        /*03aa*/ 	.byte	0x04
	.zero		1


	//   ....[43]....
        /*03ac*/ 	.word	0x00000d30
        /*03b0*/ 	.word	0x000000ff
        /*03b4*/ 	.word	0x00000170
        /*03b8*/ 	.short	0x0100
        /*03ba*/ 	.byte	0x04
	.zero		1


	//   ....[44]....
        /*03bc*/ 	.word	0x00000d40
        /*03c0*/ 	.word	0x000000ff
        /*03c4*/ 	.word	0x00000158
        /*03c8*/ 	.short	0x0100
        /*03ca*/ 	.byte	0x04
	.zero		1


	//   ....[45]....
        /*03cc*/ 	.word	0x00000d50
        /*03d0*/ 	.word	0x000000ff
        /*03d4*/ 	.word	0x00000178
        /*03d8*/ 	.short	0x0100
        /*03da*/ 	.byte	0x04
	.zero		1


	//   ....[46]....
        /*03dc*/ 	.word	0x00000d60
        /*03e0*/ 	.word	0x000000ff
        /*03e4*/ 	.word	0x00000160
        /*03e8*/ 	.short	0x0100
        /*03ea*/ 	.byte	0x04
	.zero		1


	//   ....[47]....
        /*03ec*/ 	.word	0x00000d70
        /*03f0*/ 	.word	0x000000ff
        /*03f4*/ 	.word	0x00000180
        /*03f8*/ 	.short	0x0100
        /*03fa*/ 	.byte	0x04
	.zero		1


	//   ....[48]....
        /*03fc*/ 	.word	0x00000d80
        /*0400*/ 	.word	0x000000ff
        /*0404*/ 	.word	0x00000168
        /*0408*/ 	.short	0x0100
        /*040a*/ 	.byte	0x04
	.zero		1


	//   ....[49]....
        /*040c*/ 	.word	0x00000d90
        /*0410*/ 	.word	0x000000ff
        /*0414*/ 	.word	0x00000188
        /*0418*/ 	.short	0x0100
        /*041a*/ 	.byte	0x04
	.zero		1


	//   ....[50]....
        /*041c*/ 	.word	0x00000e80
        /*0420*/ 	.word	0x000000ff
        /*0424*/ 	.word	0x00000190
        /*0428*/ 	.short	0x0100
        /*042a*/ 	.byte	0x04
	.zero		1


	//   ....[51]....
        /*042c*/ 	.word	0x00000e90
        /*0430*/ 	.word	0x000000ff
        /*0434*/ 	.word	0x000001a0
        /*0438*/ 	.short	0x0100
        /*043a*/ 	.byte	0x04
	.zero		1


	//   ....[52]....
        /*043c*/ 	.word	0x00000ea0
        /*0440*/ 	.word	0x000000ff
        /*0444*/ 	.word	0x00000198
        /*0448*/ 	.short	0x0100
        /*044a*/ 	.byte	0x04
	.zero		1


	//   ....[53]....
        /*044c*/ 	.word	0x00000eb0
        /*0450*/ 	.word	0x000000ff
        /*0454*/ 	.word	0x000001a8
        /*0458*/ 	.short	0x0100
        /*045a*/ 	.byte	0x04
	.zero		1


	//   ....[54]....
        /*045c*/ 	.word	0x00000fb0
        /*0460*/ 	.word	0x000000ff
        /*0464*/ 	.word	0x000001b0
        /*0468*/ 	.short	0x0100
        /*046a*/ 	.byte	0x06
	.zero		1


	//   ....[55]....
        /*046c*/ 	.word	0x00001e30
        /*0470*/ 	.word	0x00000000
        /*0474*/ 	.word	0x000001a0
        /*0478*/ 	.short	0x010a
        /*047a*/ 	.byte	0xff
	.zero		1


	//   ....[56]....
        /*047c*/ 	.word	0x00001e50
        /*0480*/ 	.word	0x00000000
        /*0484*/ 	.word	0x00000190
        /*0488*/ 	.short	0x0101
        /*048a*/ 	.byte	0xff
	.zero		1


	//   ....[57]....
        /*048c*/ 	.word	0x00001f00
        /*0490*/ 	.word	0x000000ff
        /*0494*/ 	.word	0x00000080
        /*0498*/ 	.short	0x010a
        /*049a*/ 	.byte	0x04
	.zero		1


	//   ....[58]....
        /*049c*/ 	.word	0x00001fd0
        /*04a0*/ 	.word	0x000000ff
        /*04a4*/ 	.word	0x00000080
        /*04a8*/ 	.short	0x010a
        /*04aa*/ 	.byte	0x21
	.zero		1


	//   ....[59]....
        /*04ac*/ 	.word	0x00002180
        /*04b0*/ 	.word	0x000000ff
        /*04b4*/ 	.word	0x00000080
        /*04b8*/ 	.short	0x010a
        /*04ba*/ 	.byte	0x05
	.zero		1


	//   ....[60]....
        /*04bc*/ 	.word	0x000022a0
        /*04c0*/ 	.word	0x000000ff
        /*04c4*/ 	.word	0x00000128
        /*04c8*/ 	.short	0x0101
        /*04ca*/ 	.byte	0x0d
	.zero		1


	//   ....[61]....
        /*04cc*/ 	.word	0x000022c0
        /*04d0*/ 	.word	0x000000ff
        /*04d4*/ 	.word	0x00000080
        /*04d8*/ 	.short	0x010a
        /*04da*/ 	.byte	0x04
	.zero		1


	//   ....[62]....
        /*04dc*/ 	.word	0x00002340
        /*04e0*/ 	.word	0x000000ff
        /*04e4*/ 	.word	0x00000080
        /*04e8*/ 	.short	0x010a
        /*04ea*/ 	.byte	0x11
	.zero		1


	//   ....[63]....
        /*04ec*/ 	.word	0x000024d0
        /*04f0*/ 	.word	0x000000ff
        /*04f4*/ 	.word	0x00000080
        /*04f8*/ 	.short	0x010a
        /*04fa*/ 	.byte	0x05
	.zero		1


	//   ....[64]....
        /*04fc*/ 	.word	0x00002620
        /*0500*/ 	.word	0x00000003
        /*0504*/ 	.word	0x00000130
        /*0508*/ 	.short	0x010a
        /*050a*/ 	.byte	0xff
	.zero		1


	//   ....[65]....
        /*050c*/ 	.word	0x00002770
        /*0510*/ 	.word	0x00000000
        /*0514*/ 	.word	0x00000000
        /*0518*/ 	.short	0x0101
        /*051a*/ 	.byte	0xff
	.zero		1


	//   ....[66]....
        /*051c*/ 	.word	0x00002d10
        /*0520*/ 	.word	0x000000ff
        /*0524*/ 	.word	0x00000000
        /*0528*/ 	.short	0x010a
        /*052a*/ 	.byte	0x04
	.zero		1


	//   ....[67]....
        /*052c*/ 	.word	0x00002da0
        /*0530*/ 	.word	0x000000ff
        /*0534*/ 	.word	0x00000000
        /*0538*/ 	.short	0x010a
        /*053a*/ 	.byte	0x05
	.zero		1


	//   ....[68]....
        /*053c*/ 	.word	0x00002e30
        /*0540*/ 	.word	0x000000ff
        /*0544*/ 	.word	0x00000000
        /*0548*/ 	.short	0x010a
        /*054a*/ 	.byte	0x05
	.zero		1


	//   ....[69]....
        /*054c*/ 	.word	0x00002ec0
        /*0550*/ 	.word	0x000000ff
        /*0554*/ 	.word	0x00000000
        /*0558*/ 	.short	0x010a
        /*055a*/ 	.byte	0x05
	.zero		1


	//   ....[70]....
        /*055c*/ 	.word	0x00002f50
        /*0560*/ 	.word	0x000000ff
        /*0564*/ 	.word	0x00000000
        /*0568*/ 	.short	0x010a
        /*056a*/ 	.byte	0x05
	.zero		1


	//   ....[71]....
        /*056c*/ 	.word	0x00002fe0
        /*0570*/ 	.word	0x000000ff
        /*0574*/ 	.word	0x00000000
        /*0578*/ 	.short	0x010a
        /*057a*/ 	.byte	0x05
	.zero		1


	//   ....[72]....
        /*057c*/ 	.word	0x00003070
        /*0580*/ 	.word	0x000000ff
        /*0584*/ 	.word	0x00000000
        /*0588*/ 	.short	0x010a
        /*058a*/ 	.byte	0x05
	.zero		1


	//   ....[73]....
        /*058c*/ 	.word	0x00003100
        /*0590*/ 	.word	0x000000ff
        /*0594*/ 	.word	0x00000000
        /*0598*/ 	.short	0x010a
        /*059a*/ 	.byte	0x05
	.zero		1


	//   ....[74]....
        /*059c*/ 	.word	0x00003190
        /*05a0*/ 	.word	0x000000ff
        /*05a4*/ 	.word	0x00000000
        /*05a8*/ 	.short	0x010a
        /*05aa*/ 	.byte	0x05
	.zero		1


	//   ....[75]....
        /*05ac*/ 	.word	0x00003220
        /*05b0*/ 	.word	0x000000ff
        /*05b4*/ 	.word	0x00000000
        /*05b8*/ 	.short	0x010a
        /*05ba*/ 	.byte	0x05
	.zero		1


	//   ....[76]....
        /*05bc*/ 	.word	0x000032b0
        /*05c0*/ 	.word	0x000000ff
        /*05c4*/ 	.word	0x00000000
        /*05c8*/ 	.short	0x010a
        /*05ca*/ 	.byte	0x05
	.zero		1


	//   ....[77]....
        /*05cc*/ 	.word	0x00003340
        /*05d0*/ 	.word	0x000000ff
        /*05d4*/ 	.word	0x00000000
        /*05d8*/ 	.short	0x010a
        /*05da*/ 	.byte	0x05
	.zero		1


	//   ....[78]....
        /*05dc*/ 	.word	0x000033d0
        /*05e0*/ 	.word	0x000000ff
        /*05e4*/ 	.word	0x00000000
        /*05e8*/ 	.short	0x010a
        /*05ea*/ 	.byte	0x05
	.zero		1


	//   ....[79]....
        /*05ec*/ 	.word	0x00003460
        /*05f0*/ 	.word	0x000000ff
        /*05f4*/ 	.word	0x00000000
        /*05f8*/ 	.short	0x010a
        /*05fa*/ 	.byte	0x05
	.zero		1


	//   ....[80]....
        /*05fc*/ 	.word	0x000034f0
        /*0600*/ 	.word	0x000000ff
        /*0604*/ 	.word	0x00000000
        /*0608*/ 	.short	0x010a
        /*060a*/ 	.byte	0x05
	.zero		1


	//   ....[81]....
        /*060c*/ 	.word	0x00003590
        /*0610*/ 	.word	0x00000000
        /*0614*/ 	.word	0x00000000
        /*0618*/ 	.short	0x010a
        /*061a*/ 	.byte	0xff
	.zero		1


	//   ....[82]....
        /*061c*/ 	.word	0x000036b0
        /*0620*/ 	.word	0x00000002
        /*0624*/ 	.word	0x00000190
        /*0628*/ 	.short	0x010a
        /*062a*/ 	.byte	0xff
	.zero		1


	//   ....[83]....
        /*062c*/ 	.word	0x00003710
        /*0630*/ 	.word	0x00000004
        /*0634*/ 	.word	0x00000000
        /*0638*/ 	.short	0x0101
        /*063a*/ 	.byte	0xff
	.zero		1


	//   ....[84]....
        /*063c*/ 	.word	0x00003730
        /*0640*/ 	.word	0x000000ff
        /*0644*/ 	.word	0x00000140
        /*0648*/ 	.short	0x010a
        /*064a*/ 	.byte	0x04
	.zero		1


	//   ....[85]....
        /*064c*/ 	.word	0x00003850
        /*0650*/ 	.word	0x00000002
        /*0654*/ 	.word	0x00000130
        /*0658*/ 	.short	0x010a
        /*065a*/ 	.byte	0xff
	.zero		1


	//   ....[86]....
        /*065c*/ 	.word	0x00003960
        /*0660*/ 	.word	0x00000002
        /*0664*/ 	.word	0x00000000
        /*0668*/ 	.short	0x0101
        /*066a*/ 	.byte	0xff
	.zero		1


	//   ....[87]....
        /*066c*/ 	.word	0x000039f0
        /*0670*/ 	.word	0x000000ff
        /*0674*/ 	.word	0x00000140
        /*0678*/ 	.short	0x0106
        /*067a*/ 	.byte	0x04
	.zero		1


	//   ....[88]....
        /*067c*/ 	.word	0x00003a10
        /*0680*/ 	.word	0x000000ff
        /*0684*/ 	.word	0x00000140
        /*0688*/ 	.short	0x010a
        /*068a*/ 	.byte	0x04
	.zero		1


	//   ....[89]....
        /*068c*/ 	.word	0x00003aa0
        /*0690*/ 	.word	0x000000ff
        /*0694*/ 	.word	0x00000140
        /*0698*/ 	.short	0x0106
        /*069a*/ 	.byte	0x07
	.zero		1


	//   ....[90]....
        /*069c*/ 	.word	0x00003ae0
        /*06a0*/ 	.word	0x00000000
        /*06a4*/ 	.word	0x00000140
        /*06a8*/ 	.short	0x010a
        /*06aa*/ 	.byte	0xff
	.zero		1


	//   ....[91]....
        /*06ac*/ 	.word	0x00003d20
        /*06b0*/ 	.word	0x000000ff
        /*06b4*/ 	.word	0x00000008
        /*06b8*/ 	.short	0x010a
        /*06ba*/ 	.byte	0x05
	.zero		1


	//   ....[92]....
        /*06bc*/ 	.word	0x00003d40
        /*06c0*/ 	.word	0x000000ff
        /*06c4*/ 	.word	0x00000008
        /*06c8*/ 	.short	0x010a
        /*06ca*/ 	.byte	0x05
	.zero		1


	//   ....[93]....
        /*06cc*/ 	.word	0x00003ed0
        /*06d0*/ 	.word	0x000000ff
        /*06d4*/ 	.word	0x00000008
        /*06d8*/ 	.short	0x010a
        /*06da*/ 	.byte	0x05
	.zero		1


	//   ....[94]....
        /*06dc*/ 	.word	0x00003ef0
        /*06e0*/ 	.word	0x000000ff
        /*06e4*/ 	.word	0x00000008
        /*06e8*/ 	.short	0x010a
        /*06ea*/ 	.byte	0x05
	.zero		1


	//   ....[95]....
        /*06ec*/ 	.word	0x00003fb0
        /*06f0*/ 	.word	0x000000ff
        /*06f4*/ 	.word	0x00000000
        /*06f8*/ 	.short	0x0101
        /*06fa*/ 	.byte	0x04
	.zero		1


	//   ....[96]....
        /*06fc*/ 	.word	0x000042b0
        /*0700*/ 	.word	0x00000000
        /*0704*/ 	.word	0x00000130
        /*0708*/ 	.short	0x010a
        /*070a*/ 	.byte	0xff
	.zero		1


	//   ....[97]....
        /*070c*/ 	.word	0x00004370
        /*0710*/ 	.word	0x00000000
        /*0714*/ 	.word	0x00000000
        /*0718*/ 	.short	0x0101
        /*071a*/ 	.byte	0xff
	.zero		1


	//   ....[98]....
        /*071c*/ 	.word	0x00004430
        /*0720*/ 	.word	0x000000ff
        /*0724*/ 	.word	0x00000000
        /*0728*/ 	.short	0x010a
        /*072a*/ 	.byte	0x04
	.zero		1


	//   ....[99]....
        /*072c*/ 	.word	0x00004440
        /*0730*/ 	.word	0x000000ff
        /*0734*/ 	.word	0x00000170
        /*0738*/ 	.short	0x010a
        /*073a*/ 	.byte	0x17
	.zero		1


	//   ....[100]....
        /*073c*/ 	.word	0x000044f0
        /*0740*/ 	.word	0x000000ff
        /*0744*/ 	.word	0x00000000
        /*0748*/ 	.short	0x010a
        /*074a*/ 	.byte	0x05
	.zero		1


	//   ....[101]....
        /*074c*/ 	.word	0x00004630
        /*0750*/ 	.word	0x000000ff
        /*0754*/ 	.word	0x00000000
        /*0758*/ 	.short	0x010a
        /*075a*/ 	.byte	0x04
	.zero		1


	//   ....[102]....
        /*075c*/ 	.word	0x00004880
        /*0760*/ 	.word	0x000000ff
        /*0764*/ 	.word	0x00000000
        /*0768*/ 	.short	0x010a
        /*076a*/ 	.byte	0x04
	.zero		1


	//   ....[103]....
        /*076c*/ 	.word	0x00004910
        /*0770*/ 	.word	0x000000ff
        /*0774*/ 	.word	0x00000000
        /*0778*/ 	.short	0x010a
        /*077a*/ 	.byte	0x05
	.zero		1


	//   ....[104]....
        /*077c*/ 	.word	0x000049a0
        /*0780*/ 	.word	0x000000ff
        /*0784*/ 	.word	0x00000000
        /*0788*/ 	.short	0x010a
        /*078a*/ 	.byte	0x05
	.zero		1


	//   ....[105]....
        /*078c*/ 	.word	0x00004a40
        /*0790*/ 	.word	0x00000000
        /*0794*/ 	.word	0x00000000
        /*0798*/ 	.short	0x010a
        /*079a*/ 	.byte	0xff
	.zero		1


	//   ....[106]....
        /*079c*/ 	.word	0x00004a80
        /*07a0*/ 	.word	0x00000000
        /*07a4*/ 	.word	0x00000000
        /*07a8*/ 	.short	0x010a
        /*07aa*/ 	.byte	0xff
	.zero		1


	//   ....[107]....
        /*07ac*/ 	.word	0x00004af0
        /*07b0*/ 	.word	0x000000ff
        /*07b4*/ 	.word	0x00000000
        /*07b8*/ 	.short	0x0101
        /*07ba*/ 	.byte	0x04
	.zero		1


	//   ....[108]....
        /*07bc*/ 	.word	0x00004b30
        /*07c0*/ 	.word	0x000000ff
        /*07c4*/ 	.word	0x000001b0
        /*07c8*/ 	.short	0x010a
        /*07ca*/ 	.byte	0x11
	.zero		1


	//   ....[109]....
        /*07cc*/ 	.word	0x00004b80
        /*07d0*/ 	.word	0x000000ff
        /*07d4*/ 	.word	0x00000000
        /*07d8*/ 	.short	0x0101
        /*07da*/ 	.byte	0x04
	.zero		1


	//   ....[110]....
        /*07dc*/ 	.word	0x00005010
        /*07e0*/ 	.word	0x0000000c
        /*07e4*/ 	.word	0x00000130
        /*07e8*/ 	.short	0x010a
        /*07ea*/ 	.byte	0xff
	.zero		1


	//   ....[111]....
        /*07ec*/ 	.word	0x00005180
        /*07f0*/ 	.word	0x00000000
        /*07f4*/ 	.word	0x00000000
        /*07f8*/ 	.short	0x0101
        /*07fa*/ 	.byte	0xff
	.zero		1


	//   ....[112]....
        /*07fc*/ 	.word	0x00005610
        /*0800*/ 	.word	0x000000ff
        /*0804*/ 	.word	0x00000128
        /*0808*/ 	.short	0x010a
        /*080a*/ 	.byte	0x15
	.zero		1


	//   ....[113]....
        /*080c*/ 	.word	0x00005790
        /*0810*/ 	.word	0x000000ff
        /*0814*/ 	.word	0x00000110
        /*0818*/ 	.short	0x010a
        /*081a*/ 	.byte	0x15
	.zero		1


	//   ....[114]....
        /*081c*/ 	.word	0x00005900
        /*0820*/ 	.word	0x000000ff
        /*0824*/ 	.word	0x00000100
        /*0828*/ 	.short	0x010b
        /*082a*/ 	.byte	0x15
	.zero		1


	//   ....[115]....
        /*082c*/ 	.word	0x00005910
        /*0830*/ 	.word	0x000000ff
        /*0834*/ 	.word	0x00000000
        /*0838*/ 	.short	0x0101
        /*083a*/ 	.byte	0x22
	.zero		1


	//   ....[116]....
        /*083c*/ 	.word	0x00005920
        /*0840*/ 	.word	0x000000ff
        /*0844*/ 	.word	0x00000118
        /*0848*/ 	.short	0x010a
        /*084a*/ 	.byte	0x15
	.zero		1


	//   ....[117]....
        /*084c*/ 	.word	0x00005b00
        /*0850*/ 	.word	0x000000ff
        /*0854*/ 	.word	0x00000108
        /*0858*/ 	.short	0x010b
        /*085a*/ 	.byte	0x15
	.zero		1


	//   ....[118]....
        /*085c*/ 	.word	0x00005b10
        /*0860*/ 	.word	0x000000ff
        /*0864*/ 	.word	0x00000000
        /*0868*/ 	.short	0x0101
        /*086a*/ 	.byte	0x21
	.zero		1


	//   ....[119]....
        /*086c*/ 	.word	0x00005b40
        /*0870*/ 	.word	0x000000ff
        /*0874*/ 	.word	0x00000110
        /*0878*/ 	.short	0x010a
        /*087a*/ 	.byte	0x15
	.zero		1


	//   ....[120]....
        /*087c*/ 	.word	0x00005b80
        /*0880*/ 	.word	0x00000000
        /*0884*/ 	.word	0x00000118
        /*0888*/ 	.short	0x010a
        /*088a*/ 	.byte	0xff
	.zero		1


	//   ....[121]....
        /*088c*/ 	.word	0x00005ea0
        /*0890*/ 	.word	0x00000003
        /*0894*/ 	.word	0x00000130
        /*0898*/ 	.short	0x010a
        /*089a*/ 	.byte	0xff
	.zero		1


	//   ....[122]....
        /*089c*/ 	.word	0x00006020
        /*08a0*/ 	.word	0x00000000
        /*08a4*/ 	.word	0x00000000
        /*08a8*/ 	.short	0x0101
        /*08aa*/ 	.byte	0xff
	.zero		1


	//   ....[123]....
        /*08ac*/ 	.word	0x00006b50
        /*08b0*/ 	.word	0x00000003
        /*08b4*/ 	.word	0x00000100
        /*08b8*/ 	.short	0x010a
        /*08ba*/ 	.byte	0xff
	.zero		1


	//   ....[124]....
        /*08bc*/ 	.word	0x00006b70
        /*08c0*/ 	.word	0x000000a4
        /*08c4*/ 	.word	0x00000150
        /*08c8*/ 	.short	0x010a
        /*08ca*/ 	.byte	0xff
	.zero		1


	//   ....[125]....
        /*08cc*/ 	.word	0x00006cb0
        /*08d0*/ 	.word	0x00000003
        /*08d4*/ 	.word	0x00000100
        /*08d8*/ 	.short	0x010a
        /*08da*/ 	.byte	0xff
	.zero		1


	//   ....[126]....
        /*08dc*/ 	.word	0x00006e00
        /*08e0*/ 	.word	0x00000000
        /*08e4*/ 	.word	0x00000000
        /*08e8*/ 	.short	0x0101
        /*08ea*/ 	.byte	0xff
	.zero		1


	//   ....[127]....
        /*08ec*/ 	.word	0x00006e60
        /*08f0*/ 	.word	0x000000a4
        /*08f4*/ 	.word	0x00000150
        /*08f8*/ 	.short	0x010a
        /*08fa*/ 	.byte	0xff
	.zero		1


	//   ....[128]....
        /*08fc*/ 	.word	0x00008210
        /*0900*/ 	.word	0x000000c8
        /*0904*/ 	.word	0x00000100
        /*0908*/ 	.short	0x010a
        /*090a*/ 	.byte	0xff
	.zero		1


	//   ....[129]....
        /*090c*/ 	.word	0x000082f0
        /*0910*/ 	.word	0x000000c8
        /*0914*/ 	.word	0x00000100
        /*0918*/ 	.short	0x010a
        /*091a*/ 	.byte	0xff
	.zero		1


	//   ....[130]....
        /*091c*/ 	.word	0x00008440
        /*0920*/ 	.word	0x00000000
        /*0924*/ 	.word	0x00000000
        /*0928*/ 	.short	0x0101
        /*092a*/ 	.byte	0xff
	.zero		1


	//   ....[131]....
        /*092c*/ 	.word	0x00008850
        /*0930*/ 	.word	0x000000a4
        /*0934*/ 	.word	0x00000000
        /*0938*/ 	.short	0x0101
        /*093a*/ 	.byte	0xff
	.zero		1


	//   ....[132]....
        /*093c*/ 	.word	0x000098a0
        /*0940*/ 	.word	0x00000000
        /*0944*/ 	.word	0x000001a0
        /*0948*/ 	.short	0x010a
        /*094a*/ 	.byte	0xff
	.zero		1


	//   ....[133]....
        /*094c*/ 	.word	0x00009900
        /*0950*/ 	.word	0x00000000
        /*0954*/ 	.word	0x00000080
        /*0958*/ 	.short	0x010a
        /*095a*/ 	.byte	0xff
	.zero		1


	//   ....[134]....
        /*095c*/ 	.word	0x00009960
        /*0960*/ 	.word	0x00000000
        /*0964*/ 	.word	0x00000080
        /*0968*/ 	.short	0x010a
        /*096a*/ 	.byte	0xff
	.zero		1


	//   ....[135]....
        /*096c*/ 	.word	0x000099b0
        /*0970*/ 	.word	0x00000003
        /*0974*/ 	.word	0x00000130
        /*0978*/ 	.short	0x010a
        /*097a*/ 	.byte	0xff
	.zero		1


	//   ....[136]....
        /*097c*/ 	.word	0x00009a10
        /*0980*/ 	.word	0x00000000
        /*0984*/ 	.word	0x00000000
        /*0988*/ 	.short	0x010a
        /*098a*/ 	.byte	0xff
	.zero		1


	//   ....[137]....
        /*098c*/ 	.word	0x00009a70
        /*0990*/ 	.word	0x00000000
        /*0994*/ 	.word	0x00000000
        /*0998*/ 	.short	0x010a
        /*099a*/ 	.byte	0xff
	.zero		1


	//   ....[138]....
        /*099c*/ 	.word	0x00009ad0
        /*09a0*/ 	.word	0x00000000
        /*09a4*/ 	.word	0x00000000
        /*09a8*/ 	.short	0x010a
        /*09aa*/ 	.byte	0xff
	.zero		1


	//   ....[139]....
        /*09ac*/ 	.word	0x00009b30
        /*09b0*/ 	.word	0x00000000
        /*09b4*/ 	.word	0x00000000
        /*09b8*/ 	.short	0x010a
        /*09ba*/ 	.byte	0xff
	.zero		1


	//   ....[140]....
        /*09bc*/ 	.word	0x00009b90
        /*09c0*/ 	.word	0x00000000
        /*09c4*/ 	.word	0x00000000
        /*09c8*/ 	.short	0x010a
        /*09ca*/ 	.byte	0xff
	.zero		1


	//   ....[141]....
        /*09cc*/ 	.word	0x00009bf0
        /*09d0*/ 	.word	0x00000000
        /*09d4*/ 	.word	0x00000000
        /*09d8*/ 	.short	0x010a
        /*09da*/ 	.byte	0xff
	.zero		1


	//   ....[142]....
        /*09dc*/ 	.word	0x00009c50
        /*09e0*/ 	.word	0x00000000
        /*09e4*/ 	.word	0x00000000
        /*09e8*/ 	.short	0x010a
        /*09ea*/ 	.byte	0xff
	.zero		1


	//   ....[143]....
        /*09ec*/ 	.word	0x00009cb0
        /*09f0*/ 	.word	0x00000000
        /*09f4*/ 	.word	0x00000000
        /*09f8*/ 	.short	0x010a
        /*09fa*/ 	.byte	0xff
	.zero		1


	//   ....[144]....
        /*09fc*/ 	.word	0x00009d10
        /*0a00*/ 	.word	0x00000000
        /*0a04*/ 	.word	0x00000000
        /*0a08*/ 	.short	0x010a
        /*0a0a*/ 	.byte	0xff
	.zero		1


	//   ....[145]....
        /*0a0c*/ 	.word	0x00009d70
        /*0a10*/ 	.word	0x00000000
        /*0a14*/ 	.word	0x00000000
        /*0a18*/ 	.short	0x010a
        /*0a1a*/ 	.byte	0xff
	.zero		1


	//   ....[146]....
        /*0a1c*/ 	.word	0x00009dd0
        /*0a20*/ 	.word	0x00000000
        /*0a24*/ 	.word	0x00000000
        /*0a28*/ 	.short	0x010a
        /*0a2a*/ 	.byte	0xff
	.zero		1


	//   ....[147]....
        /*0a2c*/ 	.word	0x00009e30
        /*0a30*/ 	.word	0x00000000
        /*0a34*/ 	.word	0x00000000
        /*0a38*/ 	.short	0x010a
        /*0a3a*/ 	.byte	0xff
	.zero		1


	//   ....[148]....
        /*0a3c*/ 	.word	0x00009e90
        /*0a40*/ 	.word	0x00000000
        /*0a44*/ 	.word	0x00000000
        /*0a48*/ 	.short	0x010a
        /*0a4a*/ 	.byte	0xff
	.zero		1


	//   ....[149]....
        /*0a4c*/ 	.word	0x00009ef0
        /*0a50*/ 	.word	0x00000000
        /*0a54*/ 	.word	0x00000000
        /*0a58*/ 	.short	0x010a
        /*0a5a*/ 	.byte	0xff
	.zero		1


	//   ....[150]....
        /*0a5c*/ 	.word	0x00009f50
        /*0a60*/ 	.word	0x00000000
        /*0a64*/ 	.word	0x00000000
        /*0a68*/ 	.short	0x010a
        /*0a6a*/ 	.byte	0xff
	.zero		1


	//   ....[151]....
        /*0a6c*/ 	.word	0x00009fa0
        /*0a70*/ 	.word	0x00000002
        /*0a74*/ 	.word	0x00000190
        /*0a78*/ 	.short	0x010a
        /*0a7a*/ 	.byte	0xff
	.zero		1


	//   ....[152]....
        /*0a7c*/ 	.word	0x0000a000
        /*0a80*/ 	.word	0x00000002
        /*0a84*/ 	.word	0x00000140
        /*0a88*/ 	.short	0x010a
        /*0a8a*/ 	.byte	0xff
	.zero		1


	//   ....[153]....
        /*0a8c*/ 	.word	0x0000a050
        /*0a90*/ 	.word	0x00000002
        /*0a94*/ 	.word	0x00000130
        /*0a98*/ 	.short	0x010a
        /*0a9a*/ 	.byte	0xff
	.zero		1


	//   ....[154]....
        /*0a9c*/ 	.word	0x0000a0b0
        /*0aa0*/ 	.word	0x00000000
        /*0aa4*/ 	.word	0x00000140
        /*0aa8*/ 	.short	0x010a
        /*0aaa*/ 	.byte	0xff
	.zero		1


	//   ....[155]....
        /*0aac*/ 	.word	0x0000a110
        /*0ab0*/ 	.word	0x00000000
        /*0ab4*/ 	.word	0x00000008
        /*0ab8*/ 	.short	0x010a
        /*0aba*/ 	.byte	0xff
	.zero		1


	//   ....[156]....
        /*0abc*/ 	.word	0x0000a200
        /*0ac0*/ 	.word	0x00000000
        /*0ac4*/ 	.word	0x00000008
        /*0ac8*/ 	.short	0x010a
        /*0aca*/ 	.byte	0xff
	.zero		1


	//   ....[157]....
        /*0acc*/ 	.word	0x0000a250
        /*0ad0*/ 	.word	0x00000000
        /*0ad4*/ 	.word	0x00000130
        /*0ad8*/ 	.short	0x010a
        /*0ada*/ 	.byte	0xff
	.zero		1


	//   ....[158]....
        /*0adc*/ 	.word	0x0000a2b0
        /*0ae0*/ 	.word	0x00000000
        /*0ae4*/ 	.word	0x00000170
        /*0ae8*/ 	.short	0x010a
        /*0aea*/ 	.byte	0xff
	.zero		1


	//   ....[159]....
        /*0aec*/ 	.word	0x0000a310
        /*0af0*/ 	.word	0x00000000
        /*0af4*/ 	.word	0x00000000
        /*0af8*/ 	.short	0x010a
        /*0afa*/ 	.byte	0xff
	.zero		1


	//   ....[160]....
        /*0afc*/ 	.word	0x0000a370
        /*0b00*/ 	.word	0x00000000
        /*0b04*/ 	.word	0x00000000
        /*0b08*/ 	.short	0x010a
        /*0b0a*/ 	.byte	0xff
	.zero		1


	//   ....[161]....
        /*0b0c*/ 	.word	0x0000a3d0
        /*0b10*/ 	.word	0x00000000
        /*0b14*/ 	.word	0x00000000
        /*0b18*/ 	.short	0x010a
        /*0b1a*/ 	.byte	0xff
	.zero		1


	//   ....[162]....
        /*0b1c*/ 	.word	0x0000a430
        /*0b20*/ 	.word	0x00000000
        /*0b24*/ 	.word	0x00000000
        /*0b28*/ 	.short	0x010a
        /*0b2a*/ 	.byte	0xff
	.zero		1


	//   ....[163]....
        /*0b2c*/ 	.word	0x0000a490
        /*0b30*/ 	.word	0x00000000
        /*0b34*/ 	.word	0x000001b0
        /*0b38*/ 	.short	0x010a
        /*0b3a*/ 	.byte	0xff
	.zero		1


	//   ....[164]....
        /*0b3c*/ 	.word	0x0000a4e0
        /*0b40*/ 	.word	0x0000000c
        /*0b44*/ 	.word	0x00000130
        /*0b48*/ 	.short	0x010a
        /*0b4a*/ 	.byte	0xff
	.zero		1


	//   ....[165]....
        /*0b4c*/ 	.word	0x0000a540
        /*0b50*/ 	.word	0x00000000
        /*0b54*/ 	.word	0x00000128
        /*0b58*/ 	.short	0x010a
        /*0b5a*/ 	.byte	0xff
	.zero		1


	//   ....[166]....
        /*0b5c*/ 	.word	0x0000a5a0
        /*0b60*/ 	.word	0x00000000
        /*0b64*/ 	.word	0x00000110
        /*0b68*/ 	.short	0x010a
        /*0b6a*/ 	.byte	0xff
	.zero		1


	//   ....[167]....
        /*0b6c*/ 	.word	0x0000a600
        /*0b70*/ 	.word	0x00000000
        /*0b74*/ 	.word	0x00000118
        /*0b78*/ 	.short	0x010a
        /*0b7a*/ 	.byte	0xff
	.zero		1


	//   ....[168]....
        /*0b7c*/ 	.word	0x0000a660
        /*0b80*/ 	.word	0x00000000
        /*0b84*/ 	.word	0x00000110
        /*0b88*/ 	.short	0x010a
        /*0b8a*/ 	.byte	0xff
	.zero		1


	//   ....[169]....
        /*0b8c*/ 	.word	0x0000a6b0
        /*0b90*/ 	.word	0x00000003
        /*0b94*/ 	.word	0x00000130
        /*0b98*/ 	.short	0x010a
        /*0b9a*/ 	.byte	0xff
	.zero		1


	//   ....[170]....
        /*0b9c*/ 	.word	0x0000a700
        /*0ba0*/ 	.word	0x00000003
        /*0ba4*/ 	.word	0x00000100
        /*0ba8*/ 	.short	0x010a
        /*0baa*/ 	.byte	0xff
	.zero		1


	//   ....[171]....
        /*0bac*/ 	.word	0x0000a750
        /*0bb0*/ 	.word	0x000000a4
        /*0bb4*/ 	.word	0x00000150
        /*0bb8*/ 	.short	0x010a
        /*0bba*/ 	.byte	0xff
	.zero		1


	//   ....[172]....
        /*0bbc*/ 	.word	0x0000a7a0
        /*0bc0*/ 	.word	0x000000c8
        /*0bc4*/ 	.word	0x00000100
        /*0bc8*/ 	.short	0x010a
        /*0bca*/ 	.byte	0xff
	.zero		1


	//----- nvinfo : EIATTR_NUM_MBARRIERS
	.align		4
.L_47:
        /*0bcc*/ 	.byte	0x03, 0x38
        /*0bce*/ 	.short	0x0037


	//----- nvinfo : EIATTR_EXIT_INSTR_OFFSETS
	.align		4
        /*0bd0*/ 	.byte	0x04, 0x1c
        /*0bd2*/ 	.short	(.L_49 - .L_48)


	//   ....[0]....
.L_48:
        /*0bd4*/ 	.word	0x000035c0


	//   ....[1]....
        /*0bd8*/ 	.word	0x00003ab0


	//   ....[2]....
        /*0bdc*/ 	.word	0x00003b10


	//   ....[3]....
        /*0be0*/ 	.word	0x00004db0


	//   ....[4]....
        /*0be4*/ 	.word	0x00005bb0


	//   ....[5]....
        /*0be8*/ 	.word	0x00005bf0


	//   ....[6]....
        /*0bec*/ 	.word	0x00009890


	//----- nvinfo : EIATTR_MAX_THREADS
	.align		4
.L_49:
        /*0bf0*/ 	.byte	0x04, 0x05
        /*0bf2*/ 	.short	(.L_51 - .L_50)
.L_50:
        /*0bf4*/ 	.word	0x00000100
        /*0bf8*/ 	.word	0x00000001
        /*0bfc*/ 	.word	0x00000001


	//----- nvinfo : EIATTR_CRS_STACK_SIZE
	.align		4
.L_51:
        /*0c00*/ 	.byte	0x04, 0x1e
        /*0c02*/ 	.short	(.L_53 - .L_52)
.L_52:
        /*0c04*/ 	.word	0x00000000


	//----- nvinfo : EIATTR_CBANK_PARAM_SIZE
	.align		4
.L_53:
        /*0c08*/ 	.byte	0x03, 0x19
        /*0c0a*/ 	.short	0x0800


	//----- nvinfo : EIATTR_PARAM_CBANK
	.align		4
        /*0c0c*/ 	.byte	0x04, 0x0a
        /*0c0e*/ 	.short	(.L_55 - .L_54)
	.align		4
.L_54:
        /*0c10*/ 	.word	index@(.nv.constant0._ZN7cutlass13device_kernelINS_4gemm6kernel13GemmUniversalIN4cute5tupleIJiiiiEEENS1_10collective13CollectiveMmaINS1_35MainloopSm100TmaUmmaWarpSpecializedILi16ELi2ELi4ENS5_IJNS4_1CILi4EEESB_NSA_ILi1EEEEEEEENS5_IJNSA_ILi256EEENSA_ILi128EEENSA_ILi64EEEEEENS_12float_e5m2_tENS5_IJlSC_lEEESJ_SK_NS4_8TiledMMAINS4_8MMA_AtomIJNS4_10MMA_TraitsINS4_25SM100_MMA_F8F6F4_2x1SM_SSEJSJ_SJ_fSF_SG_NS4_17integral_constantINS4_4UMMA5MajorELSR_0EEESS_NSP_INSQ_7ScaleInELST_0EEESU_EEEEEENS4_6LayoutINS5_IJSC_SC_SC_EEENS5_IJNSA_ILi0EEESZ_SZ_EEEEENS5_IJNS4_10UnderscoreES12_S12_EEEEENS4_28SM100_TMA_2SM_LOAD_MULTICASTENS4_14ComposedLayoutINS4_7SwizzleILi2ELi4ELi3EEENS4_18smem_ptr_flag_bitsILi8EEENSX_INS5_IJNSA_ILi8EEESH_EEENS5_IJSH_SC_EEEEEEEvNS4_8identityES15_S1F_vS1G_EENS_8epilogue10collective18CollectiveEpilogueINS1I_23Sm100TmaWarpSpecializedILi2ELi2ELi64ELb0ELb0EEEJNS5_IJSG_SG_SH_EEENS5_IJNSX_ISG_SC_EENSX_ISH_SC_EEEEESJ_SK_SJ_SK_NS1I_6fusion15FusionCallbacksIS1M_NS1R_17LinearCombinationISJ_fSJ_fLNS_15FloatRoundStyleE2EEES1N_S1Q_JEEENS4_5SM1004TMEM4LOAD26SM100_TMEM_LOAD_32dp32b64xENS4_13SM90_TMA_LOADES1F_NS4_39AutoVectorizingCopyWithAssumedAlignmentILi128EEENS4_14SM90_TMA_STOREES1F_S23_S23_EEEvvEEEEvNT_6ParamsE)
        /*0c14*/ 	.short	0x0380
        /*0c16*/ 	.short	0x0800


	//----- nvinfo : EIATTR_SW_WAR
	.align		4
.L_55:
        /*0c18*/ 	.byte	0x04, 0x36
        /*0c1a*/ 	.short	(.L_57 - .L_56)
.L_56:
        /*0c1c*/ 	.word	0x00000008
.L_57:


//--------------------- .nv.callgraph             --------------------------
	.section	.nv.callgraph,"",@"SHT_CUDA_CALLGRAPH"
	.align	4
	.sectionentsize	8
	.align		4
        /*0000*/ 	.word	0x00000000
	.align		4
        /*0004*/ 	.word	0xffffffff
	.align		4
        /*0008*/ 	.word	index@(_ZN7cutlass13device_kernelINS_4gemm6kernel13GemmUniversalIN4cute5tupleIJiiiiEEENS1_10collective13CollectiveMmaINS1_35MainloopSm100TmaUmmaWarpSpecializedILi16ELi2ELi4ENS5_IJNS4_1CILi4EEESB_NSA_ILi1EEEEEEEENS5_IJNSA_ILi256EEENSA_ILi128EEENSA_ILi64EEEEEENS_12float_e5m2_tENS5_IJlSC_lEEESJ_SK_NS4_8TiledMMAINS4_8MMA_AtomIJNS4_10MMA_TraitsINS4_25SM100_MMA_F8F6F4_2x1SM_SSEJSJ_SJ_fSF_SG_NS4_17integral_constantINS4_4UMMA5MajorELSR_0EEESS_NSP_INSQ_7ScaleInELST_0EEESU_EEEEEENS4_6LayoutINS5_IJSC_SC_SC_EEENS5_IJNSA_ILi0EEESZ_SZ_EEEEENS5_IJNS4_10UnderscoreES12_S12_EEEEENS4_28SM100_TMA_2SM_LOAD_MULTICASTENS4_14ComposedLayoutINS4_7SwizzleILi2ELi4ELi3EEENS4_18smem_ptr_flag_bitsILi8EEENSX_INS5_IJNSA_ILi8EEESH_EEENS5_IJSH_SC_EEEEEEEvNS4_8identityES15_S1F_vS1G_EENS_8epilogue10collective18CollectiveEpilogueINS1I_23Sm100TmaWarpSpecializedILi2ELi2ELi64ELb0ELb0EEEJNS5_IJSG_SG_SH_EEENS5_IJNSX_ISG_SC_EENSX_ISH_SC_EEEEESJ_SK_SJ_SK_NS1I_6fusion15FusionCallbacksIS1M_NS1R_17LinearCombinationISJ_fSJ_fLNS_15FloatRoundStyleE2EEES1N_S1Q_JEEENS4_5SM1004TMEM4LOAD26SM100_TMEM_LOAD_32dp32b64xENS4_13SM90_TMA_LOADES1F_NS4_39AutoVectorizingCopyWithAssumedAlignmentILi128EEENS4_14SM90_TMA_STOREES1F_S23_S23_EEEvvEEEEvNT_6ParamsE)
	.align		4
        /*000c*/ 	.word	index@(__assertfail)
	.align		4
        /*0010*/ 	.word	0x00000000
	.align		4
        /*0014*/ 	.word	0xfffffffe
	.align		4
        /*0018*/ 	.word	0x00000000
	.align		4
        /*001c*/ 	.word	0xfffffffd
	.align		4
        /*0020*/ 	.word	0x00000000
	.align		4
        /*0024*/ 	.word	0xfffffffc


//--------------------- .nv.constant4             --------------------------
	.section	.nv.constant4,"a",@progbits
	.align	8
	.align		8
.nv.constant4:
        /*0000*/ 	.dword	__assertfail
	.align		8
        /*0008*/ 	.dword	__unnamed_1
	.align		8
        /*0010*/ 	.dword	__unnamed_2
	.align		8
        /*0018*/ 	.dword	_ZN40_INTERNAL_1175dadf_4_k_cu_bd22982a_329994cuda3std3__45__cpo5beginE
	.align		8
        /*0020*/ 	.dword	_ZN40_INTERNAL_1175dadf_4_k_cu_bd22982a_329994cuda3std3__45__cpo3endE
	.align		8
        /*0028*/ 	.dword	_ZN40_INTERNAL_1175dadf_4_k_cu_bd22982a_329994cuda3std3__45__cpo6cbeginE
	.align		8
        /*0030*/ 	.dword	_ZN40_INTERNAL_1175dadf_4_k_cu_bd22982a_329994cuda3std3__45__cpo4cendE
	.align		8
        /*0038*/ 	.dword	_ZN40_INTERNAL_1175dadf_4_k_cu_bd22982a_329994cuda3std3__442_GLOBAL__N__1175dadf_4_k_cu_bd22982a_329996ignoreE
	.align		8
        /*0040*/ 	.dword	_ZN40_INTERNAL_1175dadf_4_k_cu_bd22982a_329994cuda3std3__419piecewise_constructE
	.align		8
        /*0048*/ 	.dword	_ZN40_INTERNAL_1175dadf_4_k_cu_bd22982a_329994cuda3std3__48in_placeE
	.align		8
        /*0050*/ 	.dword	_ZN40_INTERNAL_1175dadf_4_k_cu_bd22982a_329994cuda3std6ranges3__45__cpo4swapE
	.align		8
        /*0058*/ 	.dword	_ZN40_INTERNAL_1175dadf_4_k_cu_bd22982a_329994cuda3std6ranges3__45__cpo9iter_moveE
	.align		8
        /*0060*/ 	.dword	_ZN40_INTERNAL_1175dadf_4_k_cu_bd22982a_329994cute7productE
	.align		8
        /*0068*/ 	.dword	_ZN40_INTERNAL_1175dadf_4_k_cu_bd22982a_329994cute1_E
	.align		8
        /*0070*/ 	.dword	$str$25
	.align		8
        /*0078*/ 	.dword	$str$26
	.align		8
        /*0080*/ 	.dword	$str$27
	.align		8
        /*0088*/ 	.dword	$str$28


//--------------------- .text._ZN7cutlass13device_kernelINS_4gemm6kernel13GemmUniversalIN4cute5tupleIJiiiiEEENS1_10collective13CollectiveMmaINS1_35MainloopSm100TmaUmmaWarpSpecializedILi16ELi2ELi4ENS5_IJNS4_1CILi4EEESB_NSA_ILi1EEEEEEEENS5_IJNSA_ILi256EEENSA_ILi128EEENSA_ILi64EEEEEENS_12float_e5m2_tENS5_IJlSC_lEEESJ_SK_NS4_8TiledMMAINS4_8MMA_AtomIJNS4_10MMA_TraitsINS4_25SM100_MMA_F8F6F4_2x1SM_SSEJSJ_SJ_fSF_SG_NS4_17integral_constantINS4_4UMMA5MajorELSR_0EEESS_NSP_INSQ_7ScaleInELST_0EEESU_EEEEEENS4_6LayoutINS5_IJSC_SC_SC_EEENS5_IJNSA_ILi0EEESZ_SZ_EEEEENS5_IJNS4_10UnderscoreES12_S12_EEEEENS4_28SM100_TMA_2SM_LOAD_MULTICASTENS4_14ComposedLayoutINS4_7SwizzleILi2ELi4ELi3EEENS4_18smem_ptr_flag_bitsILi8EEENSX_INS5_IJNSA_ILi8EEESH_EEENS5_IJSH_SC_EEEEEEEvNS4_8identityES15_S1F_vS1G_EENS_8epilogue10collective18CollectiveEpilogueINS1I_23Sm100TmaWarpSpecializedILi2ELi2ELi64ELb0ELb0EEEJNS5_IJSG_SG_SH_EEENS5_IJNSX_ISG_SC_EENSX_ISH_SC_EEEEESJ_SK_SJ_SK_NS1I_6fusion15FusionCallbacksIS1M_NS1R_17LinearCombinationISJ_fSJ_fLNS_15FloatRoundStyleE2EEES1N_S1Q_JEEENS4_5SM1004TMEM4LOAD26SM100_TMEM_LOAD_32dp32b64xENS4_13SM90_TMA_LOADES1F_NS4_39AutoVectorizingCopyWithAssumedAlignmentILi128EEENS4_14SM90_TMA_STOREES1F_S23_S23_EEEvvEEEEvNT_6ParamsE --------------------------
	.section	.text._ZN7cutlass13device_kernelINS_4gemm6kernel13GemmUniversalIN4cute5tupleIJiiiiEEENS1_10collective13CollectiveMmaINS1_35MainloopSm100TmaUmmaWarpSpecializedILi16ELi2ELi4ENS5_IJNS4_1CILi4EEESB_NSA_ILi1EEEEEEEENS5_IJNSA_ILi256EEENSA_ILi128EEENSA_ILi64EEEEEENS_12float_e5m2_tENS5_IJlSC_lEEESJ_SK_NS4_8TiledMMAINS4_8MMA_AtomIJNS4_10MMA_TraitsINS4_25SM100_MMA_F8F6F4_2x1SM_SSEJSJ_SJ_fSF_SG_NS4_17integral_constantINS4_4UMMA5MajorELSR_0EEESS_NSP_INSQ_7ScaleInELST_0EEESU_EEEEEENS4_6LayoutINS5_IJSC_SC_SC_EEENS5_IJNSA_ILi0EEESZ_SZ_EEEEENS5_IJNS4_10UnderscoreES12_S12_EEEEENS4_28SM100_TMA_2SM_LOAD_MULTICASTENS4_14ComposedLayoutINS4_7SwizzleILi2ELi4ELi3EEENS4_18smem_ptr_flag_bitsILi8EEENSX_INS5_IJNSA_ILi8EEESH_EEENS5_IJSH_SC_EEEEEEEvNS4_8identityES15_S1F_vS1G_EENS_8epilogue10collective18CollectiveEpilogueINS1I_23Sm100TmaWarpSpecializedILi2ELi2ELi64ELb0ELb0EEEJNS5_IJSG_SG_SH_EEENS5_IJNSX_ISG_SC_EENSX_ISH_SC_EEEEESJ_SK_SJ_SK_NS1I_6fusion15FusionCallbacksIS1M_NS1R_17LinearCombinationISJ_fSJ_fLNS_15FloatRoundStyleE2EEES1N_S1Q_JEEENS4_5SM1004TMEM4LOAD26SM100_TMEM_LOAD_32dp32b64xENS4_13SM90_TMA_LOADES1F_NS4_39AutoVectorizingCopyWithAssumedAlignmentILi128EEENS4_14SM90_TMA_STOREES1F_S23_S23_EEEvvEEEEvNT_6ParamsE,"ax",@progbits
	.align	128
.text._ZN7cutlass13device_kernelINS_4gemm6kernel13GemmUniversalIN4cute5tupleIJiiiiEEENS1_10collective13CollectiveMmaINS1_35MainloopSm100TmaUmmaWarpSpecializedILi16ELi2ELi4ENS5_IJNS4_1CILi4EEESB_NSA_ILi1EEEEEEEENS5_IJNSA_ILi256EEENSA_ILi128EEENSA_ILi64EEEEEENS_12float_e5m2_tENS5_IJlSC_lEEESJ_SK_NS4_8TiledMMAINS4_8MMA_AtomIJNS4_10MMA_TraitsINS4_25SM100_MMA_F8F6F4_2x1SM_SSEJSJ_SJ_fSF_SG_NS4_17integral_constantINS4_4UMMA5MajorELSR_0EEESS_NSP_INSQ_7ScaleInELST_0EEESU_EEEEEENS4_6LayoutINS5_IJSC_SC_SC_EEENS5_IJNSA_ILi0EEESZ_SZ_EEEEENS5_IJNS4_10UnderscoreES12_S12_EEEEENS4_28SM100_TMA_2SM_LOAD_MULTICASTENS4_14ComposedLayoutINS4_7SwizzleILi2ELi4ELi3EEENS4_18smem_ptr_flag_bitsILi8EEENSX_INS5_IJNSA_ILi8EEESH_EEENS5_IJSH_SC_EEEEEEEvNS4_8identityES15_S1F_vS1G_EENS_8epilogue10collective18CollectiveEpilogueINS1I_23Sm100TmaWarpSpecializedILi2ELi2ELi64ELb0ELb0EEEJNS5_IJSG_SG_SH_EEENS5_IJNSX_ISG_SC_EENSX_ISH_SC_EEEEESJ_SK_SJ_SK_NS1I_6fusion15FusionCallbacksIS1M_NS1R_17LinearCombinationISJ_fSJ_fLNS_15FloatRoundStyleE2EEES1N_S1Q_JEEENS4_5SM1004TMEM4LOAD26SM100_TMEM_LOAD_32dp32b64xENS4_13SM90_TMA_LOADES1F_NS4_39AutoVectorizingCopyWithAssumedAlignmentILi128EEENS4_14SM90_TMA_STOREES1F_S23_S23_EEEvvEEEEvNT_6ParamsE:
        .type           _ZN7cutlass13device_kernelINS_4gemm6kernel13GemmUniversalIN4cute5tupleIJiiiiEEENS1_10collective13CollectiveMmaINS1_35MainloopSm100TmaUmmaWarpSpecializedILi16ELi2ELi4ENS5_IJNS4_1CILi4EEESB_NSA_ILi1EEEEEEEENS5_IJNSA_ILi256EEENSA_ILi128EEENSA_ILi64EEEEEENS_12float_e5m2_tENS5_IJlSC_lEEESJ_SK_NS4_8TiledMMAINS4_8MMA_AtomIJNS4_10MMA_TraitsINS4_25SM100_MMA_F8F6F4_2x1SM_SSEJSJ_SJ_fSF_SG_NS4_17integral_constantINS4_4UMMA5MajorELSR_0EEESS_NSP_INSQ_7ScaleInELST_0EEESU_EEEEEENS4_6LayoutINS5_IJSC_SC_SC_EEENS5_IJNSA_ILi0EEESZ_SZ_EEEEENS5_IJNS4_10UnderscoreES12_S12_EEEEENS4_28SM100_TMA_2SM_LOAD_MULTICASTENS4_14ComposedLayoutINS4_7SwizzleILi2ELi4ELi3EEENS4_18smem_ptr_flag_bitsILi8EEENSX_INS5_IJNSA_ILi8EEESH_EEENS5_IJSH_SC_EEEEEEEvNS4_8identityES15_S1F_vS1G_EENS_8epilogue10collective18CollectiveEpilogueINS1I_23Sm100TmaWarpSpecializedILi2ELi2ELi64ELb0ELb0EEEJNS5_IJSG_SG_SH_EEENS5_IJNSX_ISG_SC_EENSX_ISH_SC_EEEEESJ_SK_SJ_SK_NS1I_6fusion15FusionCallbacksIS1M_NS1R_17LinearCombinationISJ_fSJ_fLNS_15FloatRoundStyleE2EEES1N_S1Q_JEEENS4_5SM1004TMEM4LOAD26SM100_TMEM_LOAD_32dp32b64xENS4_13SM90_TMA_LOADES1F_NS4_39AutoVectorizingCopyWithAssumedAlignmentILi128EEENS4_14SM90_TMA_STOREES1F_S23_S23_EEEvvEEEEvNT_6ParamsE,@function
        .size           _ZN7cutlass13device_kernelINS_4gemm6kernel13GemmUniversalIN4cute5tupleIJiiiiEEENS1_10collective13CollectiveMmaINS1_35MainloopSm100TmaUmmaWarpSpecializedILi16ELi2ELi4ENS5_IJNS4_1CILi4EEESB_NSA_ILi1EEEEEEEENS5_IJNSA_ILi256EEENSA_ILi128EEENSA_ILi64EEEEEENS_12float_e5m2_tENS5_IJlSC_lEEESJ_SK_NS4_8TiledMMAINS4_8MMA_AtomIJNS4_10MMA_TraitsINS4_25SM100_MMA_F8F6F4_2x1SM_SSEJSJ_SJ_fSF_SG_NS4_17integral_constantINS4_4UMMA5MajorELSR_0EEESS_NSP_INSQ_7ScaleInELST_0EEESU_EEEEEENS4_6LayoutINS5_IJSC_SC_SC_EEENS5_IJNSA_ILi0EEESZ_SZ_EEEEENS5_IJNS4_10UnderscoreES12_S12_EEEEENS4_28SM100_TMA_2SM_LOAD_MULTICASTENS4_14ComposedLayoutINS4_7SwizzleILi2ELi4ELi3EEENS4_18smem_ptr_flag_bitsILi8EEENSX_INS5_IJNSA_ILi8EEESH_EEENS5_IJSH_SC_EEEEEEEvNS4_8identityES15_S1F_vS1G_EENS_8epilogue10collective18CollectiveEpilogueINS1I_23Sm100TmaWarpSpecializedILi2ELi2ELi64ELb0ELb0EEEJNS5_IJSG_SG_SH_EEENS5_IJNSX_ISG_SC_EENSX_ISH_SC_EEEEESJ_SK_SJ_SK_NS1I_6fusion15FusionCallbacksIS1M_NS1R_17LinearCombinationISJ_fSJ_fLNS_15FloatRoundStyleE2EEES1N_S1Q_JEEENS4_5SM1004TMEM4LOAD26SM100_TMEM_LOAD_32dp32b64xENS4_13SM90_TMA_LOADES1F_NS4_39AutoVectorizingCopyWithAssumedAlignmentILi128EEENS4_14SM90_TMA_STOREES1F_S23_S23_EEEvvEEEEvNT_6ParamsE,(.L_x_201 - _ZN7cutlass13device_kernelINS_4gemm6kernel13GemmUniversalIN4cute5tupleIJiiiiEEENS1_10collective13CollectiveMmaINS1_35MainloopSm100TmaUmmaWarpSpecializedILi16ELi2ELi4ENS5_IJNS4_1CILi4EEESB_NSA_ILi1EEEEEEEENS5_IJNSA_ILi256EEENSA_ILi128EEENSA_ILi64EEEEEENS_12float_e5m2_tENS5_IJlSC_lEEESJ_SK_NS4_8TiledMMAINS4_8MMA_AtomIJNS4_10MMA_TraitsINS4_25SM100_MMA_F8F6F4_2x1SM_SSEJSJ_SJ_fSF_SG_NS4_17integral_constantINS4_4UMMA5MajorELSR_0EEESS_NSP_INSQ_7ScaleInELST_0EEESU_EEEEEENS4_6LayoutINS5_IJSC_SC_SC_EEENS5_IJNSA_ILi0EEESZ_SZ_EEEEENS5_IJNS4_10UnderscoreES12_S12_EEEEENS4_28SM100_TMA_2SM_LOAD_MULTICASTENS4_14ComposedLayoutINS4_7SwizzleILi2ELi4ELi3EEENS4_18smem_ptr_flag_bitsILi8EEENSX_INS5_IJNSA_ILi8EEESH_EEENS5_IJSH_SC_EEEEEEEvNS4_8identityES15_S1F_vS1G_EENS_8epilogue10collective18CollectiveEpilogueINS1I_23Sm100TmaWarpSpecializedILi2ELi2ELi64ELb0ELb0EEEJNS5_IJSG_SG_SH_EEENS5_IJNSX_ISG_SC_EENSX_ISH_SC_EEEEESJ_SK_SJ_SK_NS1I_6fusion15FusionCallbacksIS1M_NS1R_17LinearCombinationISJ_fSJ_fLNS_15FloatRoundStyleE2EEES1N_S1Q_JEEENS4_5SM1004TMEM4LOAD26SM100_TMEM_LOAD_32dp32b64xENS4_13SM90_TMA_LOADES1F_NS4_39AutoVectorizingCopyWithAssumedAlignmentILi128EEENS4_14SM90_TMA_STOREES1F_S23_S23_EEEvvEEEEvNT_6ParamsE)
        .other          _ZN7cutlass13device_kernelINS_4gemm6kernel13GemmUniversalIN4cute5tupleIJiiiiEEENS1_10collective13CollectiveMmaINS1_35MainloopSm100TmaUmmaWarpSpecializedILi16ELi2ELi4ENS5_IJNS4_1CILi4EEESB_NSA_ILi1EEEEEEEENS5_IJNSA_ILi256EEENSA_ILi128EEENSA_ILi64EEEEEENS_12float_e5m2_tENS5_IJlSC_lEEESJ_SK_NS4_8TiledMMAINS4_8MMA_AtomIJNS4_10MMA_TraitsINS4_25SM100_MMA_F8F6F4_2x1SM_SSEJSJ_SJ_fSF_SG_NS4_17integral_constantINS4_4UMMA5MajorELSR_0EEESS_NSP_INSQ_7ScaleInELST_0EEESU_EEEEEENS4_6LayoutINS5_IJSC_SC_SC_EEENS5_IJNSA_ILi0EEESZ_SZ_EEEEENS5_IJNS4_10UnderscoreES12_S12_EEEEENS4_28SM100_TMA_2SM_LOAD_MULTICASTENS4_14ComposedLayoutINS4_7SwizzleILi2ELi4ELi3EEENS4_18smem_ptr_flag_bitsILi8EEENSX_INS5_IJNSA_ILi8EEESH_EEENS5_IJSH_SC_EEEEEEEvNS4_8identityES15_S1F_vS1G_EENS_8epilogue10collective18CollectiveEpilogueINS1I_23Sm100TmaWarpSpecializedILi2ELi2ELi64ELb0ELb0EEEJNS5_IJSG_SG_SH_EEENS5_IJNSX_ISG_SC_EENSX_ISH_SC_EEEEESJ_SK_SJ_SK_NS1I_6fusion15FusionCallbacksIS1M_NS1R_17LinearCombinationISJ_fSJ_fLNS_15FloatRoundStyleE2EEES1N_S1Q_JEEENS4_5SM1004TMEM4LOAD26SM100_TMEM_LOAD_32dp32b64xENS4_13SM90_TMA_LOADES1F_NS4_39AutoVectorizingCopyWithAssumedAlignmentILi128EEENS4_14SM90_TMA_STOREES1F_S23_S23_EEEvvEEEEvNT_6ParamsE,@"STO_CUDA_ENTRY STV_DEFAULT"
_ZN7cutlass13device_kernelINS_4gemm6kernel13GemmUniversalIN4cute5tupleIJiiiiEEENS1_10collective13CollectiveMmaINS1_35MainloopSm100TmaUmmaWarpSpecializedILi16ELi2ELi4ENS5_IJNS4_1CILi4EEESB_NSA_ILi1EEEEEEEENS5_IJNSA_ILi256EEENSA_ILi128EEENSA_ILi64EEEEEENS_12float_e5m2_tENS5_IJlSC_lEEESJ_SK_NS4_8TiledMMAINS4_8MMA_AtomIJNS4_10MMA_TraitsINS4_25SM100_MMA_F8F6F4_2x1SM_SSEJSJ_SJ_fSF_SG_NS4_17integral_constantINS4_4UMMA5MajorELSR_0EEESS_NSP_INSQ_7ScaleInELST_0EEESU_EEEEEENS4_6LayoutINS5_IJSC_SC_SC_EEENS5_IJNSA_ILi0EEESZ_SZ_EEEEENS5_IJNS4_10UnderscoreES12_S12_EEEEENS4_28SM100_TMA_2SM_LOAD_MULTICASTENS4_14ComposedLayoutINS4_7SwizzleILi2ELi4ELi3EEENS4_18smem_ptr_flag_bitsILi8EEENSX_INS5_IJNSA_ILi8EEESH_EEENS5_IJSH_SC_EEEEEEEvNS4_8identityES15_S1F_vS1G_EENS_8epilogue10collective18CollectiveEpilogueINS1I_23Sm100TmaWarpSpecializedILi2ELi2ELi64ELb0ELb0EEEJNS5_IJSG_SG_SH_EEENS5_IJNSX_ISG_SC_EENSX_ISH_SC_EEEEESJ_SK_SJ_SK_NS1I_6fusion15FusionCallbacksIS1M_NS1R_17LinearCombinationISJ_fSJ_fLNS_15FloatRoundStyleE2EEES1N_S1Q_JEEENS4_5SM1004TMEM4LOAD26SM100_TMEM_LOAD_32dp32b64xENS4_13SM90_TMA_LOADES1F_NS4_39AutoVectorizingCopyWithAssumedAlignmentILi128EEENS4_14SM90_TMA_STOREES1F_S23_S23_EEEvvEEEEvNT_6ParamsE:
[----:B------:R-:W1:Y:S01]  /*0000*/  LDC R1, c[0x0][0x37c] ;  /* 0x0000df00ff017b82 */ /* 0x000e620000000800 */
[----:B------:R-:W2:Y:S01]  /*0010*/  S2R R177, SR_TID.X ;  /* 0x0000000000b17919 */ /* 0x000ea20000002100 */
[----:B------:R-:W3:Y:S06]  /*0020*/  LDCU.64 UR8, c[0x0][0x890] ;  /* 0x00011200ff0877ac */ /* 0x000eec0008000a00 */
[----:B------:R-:W4:Y:S01]  /*0030*/  S2UR UR50, SR_CgaCtaId ;  /* 0x00000000003279c3 */ /* 0x000f220000008800 */
[----:B------:R-:W-:Y:S02]  /*0040*/  PRMT R162, RZ, 0x7610, R162 ;  /* 0x00007610ffa27816 */ /* 0x000fe400000000a2 */
[----:B------:R-:W-:-:S02]  /*0050*/  ELECT P0, URZ, PT ;  /* 0x0000000000ff782f */ /* 0x000fc40003800000 */
[----:B---3--:R-:W-:-:S04]  /*0060*/  ISETP.NE.U32.AND P1, PT, RZ, UR8, PT ;  /* 0x00000008ff007c0c */ /* 0x008fc8000bf25070 */
[----:B------:R-:W-:Y:S01]  /*0070*/  ISETP.NE.AND.EX P2, PT, RZ, UR9, PT, P1 ;  /* 0x00000009ff007c0c */ /* 0x000fe2000bf45310 */
[----:B----4-:R-:W-:Y:S02]  /*0080*/  ULOP3.LUT UR35, UR50, 0x1, URZ, 0xc0, !UPT ;  /* 0x0000000132237892 */ /* 0x010fe4000f8ec0ff */
[----:B------:R-:W-:Y:S01]  /*0090*/  ULOP3.LUT UR34, UR50, 0x1, URZ, 0x3c, !UPT ;  /* 0x0000000132227892 */ /* 0x000fe2000f8e3cff */
[----:B--2---:R-:W-:-:S05]  /*00a0*/  SHF.R.U32.HI R163, RZ, 0x5, R177 ;  /* 0x00000005ffa37819 */ /* 0x004fca00000116b1 */
[----:B------:R-:W2:Y:S02]  /*00b0*/  SHFL.IDX PT, R0, R163, RZ, 0x1f ;  /* 0x00001fffa3007589 */ /* 0x000ea400000e0000 */
[----:B--2---:R-:W-:Y:S02]  /*00c0*/  R2UR UR21, R0 ;  /* 0x00000000001572ca */ /* 0x004fe400000e0000 */
[----:B-1----:R-:W-:Y:S05]  /*00d0*/  @P2 BRA `(.L_x_0) ;  /* 0x0000000000302947 */ /* 0x002fea0003800000 */
[----:B------:R-:W1:Y:S02]  /*00e0*/  LDCU.64 UR4, c[0x0][0x888] ;  /* 0x00011100ff0477ac */ /* 0x000e640008000a00 */
[----:B-1----:R-:W-:-:S04]  /*00f0*/  UISETP.NE.U32.AND UP0, UPT, UR4, URZ, UPT ;  /* 0x000000ff0400728c */ /* 0x002fc8000bf05070 */
[----:B------:R-:W-:-:S09]  /*0100*/  UISETP.NE.AND.EX UP0, UPT, UR5, URZ, UPT, UP0 ;  /* 0x000000ff0500728c */ /* 0x000fd2000bf05300 */
[----:B------:R-:W-:Y:S05]  /*0110*/  BRA.U !UP0, `(.L_x_1) ;  /* 0x0000000108147547 */ /* 0x000fea000b800000 */
[----:B------:R-:W1:Y:S01]  /*0120*/  LDC.64 R2, c[0x0][0x888] ;  /* 0x00022200ff027b82 */ /* 0x000e620000000a00 */
[----:B------:R-:W1:Y:S02]  /*0130*/  LDCU.64 UR4, c[0x0][0x358] ;  /* 0x00006b00ff0477ac */ /* 0x000e640008000a00 */
[----:B-1----:R1:W5:Y:S01]  /*0140*/  LDG.E R73, desc[UR4][R2.64] ;  /* 0x0000000402497981 */ /* 0x002362000c1e1900 */
[----:B------:R-:W-:Y:S01]  /*0150*/  HFMA2 R162, -RZ, RZ, 0, 5.9604644775390625e-08 ;  /* 0x00000001ffa27431 */ /* 0x000fe200000001ff */
[----:B------:R-:W-:Y:S05]  /*0160*/  BRA `(.L_x_0) ;  /* 0x00000000000c7947 */ /* 0x000fea0003800000 */
.L_x_1:
[----:B------:R-:W1:Y:S01]  /*0170*/  LDCU UR4, c[0x0][0x880] ;  /* 0x00011000ff0477ac */ /* 0x000e620008000800 */
[----:B------:R-:W-:Y:S01]  /*0180*/  HFMA2 R162, -RZ, RZ, 0, 5.9604644775390625e-08 ;  /* 0x00000001ffa27431 */ /* 0x000fe200000001ff */
[----:B-1----:R-:W-:-:S07]  /*0190*/  MOV R73, UR4 ;  /* 0x0000000400497c02 */ /* 0x002fce0008000f00 */
.L_x_0:
[----:B------:R-:W2:Y:S02]  /*01a0*/  LDCU.64 UR4, c[0x0][0x8b0] ;  /* 0x00011600ff0477ac */ /* 0x000ea40008000a00 */
[----:B--2---:R-:W-:-:S04]  /*01b0*/  UISETP.NE.U32.AND UP0, UPT, UR4, URZ, UPT ;  /* 0x000000ff0400728c */ /* 0x004fc8000bf05070 */
[----:B------:R-:W-:-:S09]  /*01c0*/  UISETP.NE.AND.EX UP0, UPT, UR5, URZ, UPT, UP0 ;  /* 0x000000ff0500728c */ /* 0x000fd2000bf05300 */
[----:B------:R-:W-:Y:S05]  /*01d0*/  BRA.U UP0, `(.L_x_2) ;  /* 0x0000000100287547 */ /* 0x000fea000b800000 */
[----:B------:R-:W2:Y:S02]  /*01e0*/  LDCU.64 UR4, c[0x0][0x8a8] ;  /* 0x00011500ff0477ac */ /* 0x000ea40008000a00 */
[----:B--2---:R-:W-:-:S04]  /*01f0*/  UISETP.NE.U32.AND UP0, UPT, UR4, URZ, UPT ;  /* 0x000000ff0400728c */ /* 0x004fc8000bf05070 */
[----:B------:R-:W-:-:S09]  /*0200*/  UISETP.NE.AND.EX UP0, UPT, UR5, URZ, UPT, UP0 ;  /* 0x000000ff0500728c */ /* 0x000fd2000bf05300 */
[----:B------:R-:W-:Y:S05]  /*0210*/  BRA.U !UP0, `(.L_x_3) ;  /* 0x0000000108107547 */ /* 0x000fea000b800000 */
[----:B------:R-:W2:Y:S01]  /*0220*/  LDC.64 R70, c[0x0][0x8a8] ;  /* 0x00022a00ff467b82 */ /* 0x000ea20000000a00 */
[----:B------:R-:W2:Y:S02]  /*0230*/  LDCU.64 UR4, c[0x0][0x358] ;  /* 0x00006b00ff0477ac */ /* 0x000ea40008000a00 */
[----:B--2---:R2:W5:Y:S01]  /*0240*/  LDG.E R70, desc[UR4][R70.64] ;  /* 0x0000000446467981 */ /* 0x004562000c1e1900 */
[----:B------:R-:W-:Y:S05]  /*0250*/  BRA `(.L_x_2) ;  /* 0x0000000000087947 */ /* 0x000fea0003800000 */
.L_x_3:
[----:B------:R-:W2:Y:S02]  /*0260*/  LDCU UR4, c[0x0][0x8a0] ;  /* 0x00011400ff0477ac */ /* 0x000ea40008000800 */
[----:B--2---:R-:W-:Y:S02]  /*0270*/  MOV R70, UR4 ;  /* 0x0000000400467c02 */ /* 0x004fe40008000f00 */
.L_x_2:
[----:B------:R-:W-:Y:S01]  /*0280*/  IMAD.U32 R0, RZ, RZ, UR21 ;  /* 0x00000015ff007e24 */ /* 0x000fe2000f8e00ff */
[----:B------:R-:W-:Y:S04]  /*0290*/  BSSY.RECONVERGENT B0, `(.L_x_4) ;  /* 0x000000c000007945 */ /* 0x000fe80003800200 */
[C---:B------:R-:W-:Y:S02]  /*02a0*/  ISETP.NE.OR P3, PT, R0.reuse, 0x1, !P0 ;  /* 0x000000010000780c */ /* 0x040fe40004765670 */
[----:B------:R-:W-:-:S11]  /*02b0*/  ISETP.NE.OR P2, PT, R0, 0x3, !P0 ;  /* 0x000000030000780c */ /* 0x000fd60004745670 */
[----:B------:R-:W-:Y:S05]  /*02c0*/  @P3 BRA `(.L_x_5) ;  /* 0x0000000000203947 */ /* 0x000fea0003800000 */
[----:B------:R-:W3:Y:S02]  /*02d0*/  LDCU.64 UR4, c[0x0][0x348] ;  /* 0x00006900ff0477ac */ /* 0x000ee40008000a00 */
[----:B---3--:R-:W-:Y:S02]  /*02e0*/  UIADD3 UR6, UP1, UPT, UR4, 0x80, URZ ;  /* 0x0000008004067890 */ /* 0x008fe4000ff3e0ff */
[----:B------:R-:W-:Y:S02]  /*02f0*/  UIADD3 UR4, UP0, UPT, UR4, 0x180, URZ ;  /* 0x0000018004047890 */ /* 0x000fe4000ff1e0ff */
[----:B------:R-:W-:Y:S02]  /*0300*/  UIADD3.X UR7, UPT, UPT, URZ, UR5, URZ, UP1, !UPT ;  /* 0x00000005ff077290 */ /* 0x000fe40008ffe4ff */
[----:B------:R-:W-:-:S07]  /*0310*/  UIADD3.X UR5, UPT, UPT, URZ, UR5, URZ, UP0, !UPT ;  /* 0x00000005ff057290 */ /* 0x000fce00087fe4ff */
[----:B------:R3:W-:Y:S02]  /*0320*/  UTMACCTL.PF [UR6] ;  /* 0x00000000060079b9 */ /* 0x0007e40008040000 */
[----:B------:R3:W-:Y:S02]  /*0330*/  UTMACCTL.PF [UR4] ;  /* 0x00000000040079b9 */ /* 0x0007e40008040000 */
[----:B---3--:R-:W-:Y:S01]  /*0340*/  NOP ;  /* 0x0000000000007918 */ /* 0x008fe20000000000 */
.L_x_5:
[----:B------:R-:W-:Y:S05]  /*0350*/  BSYNC.RECONVERGENT B0 ;  /* 0x0000000000007941 */ /* 0x000fea0003800200 */
.L_x_4:
[----:B------:R-:W-:Y:S04]  /*0360*/  BSSY.RECONVERGENT B0, `(.L_x_6) ;  /* 0x000000a000007945 */ /* 0x000fe80003800200 */
        /* <DEDUP_REMOVED lines=9> */
.L_x_7:
[----:B------:R-:W-:Y:S05]  /*0400*/  BSYNC.RECONVERGENT B0 ;  /* 0x0000000000007941 */ /* 0x000fea0003800200 */
.L_x_6:
[----:B------:R-:W3:Y:S01]  /*0410*/  LDCU.64 UR4, c[0x0][0x888] ;  /* 0x00011100ff0477ac */ /* 0x000ee20008000a00 */
[----:B------:R-:W-:Y:S01]  /*0420*/  ISETP.NE.AND.EX P1, PT, RZ, UR9, PT, P1 ;  /* 0x00000009ff007c0c */ /* 0x000fe2000bf25310 */
[----:B------:R-:W-:Y:S01]  /*0430*/  UPLOP3.LUT UP3, UPT, UPT, UPT, UPT, 0x80, 0x8 ;  /* 0x000000000008789c */ /* 0x000fe20003f6f070 */
[----:B---3--:R-:W-:-:S04]  /*0440*/  ISETP.NE.U32.AND P2, PT, RZ, UR4, PT ;  /* 0x00000004ff007c0c */ /* 0x008fc8000bf45070 */
[----:B------:R-:W-:-:S13]  /*0450*/  ISETP.NE.AND.EX P2, PT, RZ, UR5, PT, P2 ;  /* 0x00000005ff007c0c */ /* 0x000fda000bf45320 */
[----:B------:R-:W-:Y:S05]  /*0460*/  @P2 BRA P1, `(.L_x_8) ;  /* 0x0000000000282947 */ /* 0x000fea0000800000 */
[----:B------:R-:W-:Y:S01]  /*0470*/  UISETP.NE.U32.AND UP0, UPT, UR8, URZ, UPT ;  /* 0x000000ff0800728c */ /* 0x000fe2000bf05070 */
[----:B-----5:R-:W-:Y:S01]  /*0480*/  FSETP.NEU.AND P1, PT, R73, RZ, PT ;  /* 0x000000ff4900720b */ /* 0x020fe20003f2d000 */
[----:B------:R-:W-:Y:S02]  /*0490*/  UISETP.NE.U32.AND UP2, UPT, UR4, URZ, UPT ;  /* 0x000000ff0400728c */ /* 0x000fe4000bf45070 */
[----:B------:R-:W-:Y:S02]  /*04a0*/  UISETP.NE.AND.EX UP1, UPT, UR9, URZ, UPT, UP0 ;  /* 0x000000ff0900728c */ /* 0x000fe4000bf25300 */
[----:B------:R-:W-:-:S04]  /*04b0*/  UISETP.NE.AND.EX UP0, UPT, UR5, URZ, UPT, UP2 ;  /* 0x000000ff0500728c */ /* 0x000fc8000bf05320 */
[----:B------:R-:W-:-:S04]  /*04c0*/  USEL UR4, URZ, 0xffffffff, UP0 ;  /* 0xffffffffff047887 */ /* 0x000fc80008000000 */
[----:B------:R-:W-:Y:S01]  /*04d0*/  VOTEU.ANY UP0, P1 ;  /* 0x0000000000ff7886 */ /* 0x000fe20000800100 */
[----:B------:R-:W-:-:S04]  /*04e0*/  @!UP1 USEL UR4, URZ, 0xffffffff, UP0 ;  /* 0xffffffffff049887 */ /* 0x000fc80008000000 */
[----:B------:R-:W-:-:S04]  /*04f0*/  ULOP3.LUT UR4, UR4, 0x1, URZ, 0xc0, !UPT ;  /* 0x0000000104047892 */ /* 0x000fc8000f8ec0ff */
[----:B------:R-:W-:-:S11]  /*0500*/  UISETP.NE.U32.AND UP3, UPT, UR4, 0x1, UPT ;  /* 0x000000010400788c */ /* 0x000fd6000bf65070 */
.L_x_8:
[----:B------:R-:W3:Y:S01]  /*0510*/  SHFL.IDX PT, R0, R163, RZ, 0x1f ;  /* 0x00001fffa3007589 */ /* 0x000ee200000e0000 */
[----:B------:R-:W-:-:S04]  /*0520*/  UISETP.NE.AND UP0, UPT, UR21, 0x2, UPT ;  /* 0x000000021500788c */ /* 0x000fc8000bf05270 */
[----:B------:R-:W-:Y:S02]  /*0530*/  UISETP.EQ.AND UP1, UPT, UR35, URZ, !UP0 ;  /* 0x000000ff2300728c */ /* 0x000fe4000c722270 */
[----:B------:R-:W-:-:S04]  /*0540*/  USEL UR38, URZ, 0x1, UP0 ;  /* 0x00000001ff267887 */ /* 0x000fc80008000000 */
[----:B------:R-:W-:Y:S02]  /*0550*/  PLOP3.LUT P3, PT, P0, PT, UP1, 0x80, 0x8 ;  /* 0x000000000008781c */ /* 0x000fe4000076f018 */
[----:B---3--:R-:W-:-:S13]  /*0560*/  ISETP.NE.AND P1, PT, R0, RZ, PT ;  /* 0x000000ff0000720c */ /* 0x008fda0003f25270 */
[----:B------:R-:W-:Y:S05]  /*0570*/  @P1 BRA `(.L_x_9) ;  /* 0x0000000000c01947 */ /* 0x000fea0003800000 */
[----:B------:R-:W-:Y:S01]  /*0580*/  ELECT P1, URZ, PT ;  /* 0x0000000000ff782f */ /* 0x000fe20003820000 */
[----:B------:R-:W-:-:S12]  /*0590*/  BSSY.RECONVERGENT B0, `(.L_x_9) ;  /* 0x000002e000007945 */ /* 0x000fd80003800200 */
[----:B------:R-:W-:Y:S05]  /*05a0*/  @!P1 BRA `(.L_x_10) ;  /* 0x0000000000b09947 */ /* 0x000fea0003800000 */
[----:B------:R-:W-:Y:S01]  /*05b0*/  UMOV UR4, 0x400 ;  /* 0x0000040000047882 */ /* 0x000fe20000000000 */
[----:B------:R-:W-:Y:S01]  /*05c0*/  UMOV UR8, 0x1 ;  /* 0x0000000100087882 */ /* 0x000fe20000000000 */
[----:B------:R-:W-:Y:S01]  /*05d0*/  UMOV UR6, 0x5 ;  /* 0x0000000500067882 */ /* 0x000fe20000000000 */
[----:B------:R-:W-:Y:S02]  /*05e0*/  ULEA UR4, UR50, UR4, 0x18 ;  /* 0x0000000432047291 */ /* 0x000fe4000f8ec0ff */
[----:B------:R-:W-:-:S04]  /*05f0*/  UIADD3 UR8, UPT, UPT, -UR8, 0x100000, URZ ;  /* 0x0010000008087890 */ /* 0x000fc8000fffe1ff */
[----:B------:R-:W-:Y:S02]  /*0600*/  USHF.L.U32 UR9, UR8, 0xb, URZ ;  /* 0x0000000b08097899 */ /* 0x000fe400080006ff */
[----:B------:R-:W-:Y:S02]  /*0610*/  USHF.L.U32 UR8, UR8, 0x1, URZ ;  /* 0x0000000108087899 */ /* 0x000fe400080006ff */
[----:B------:R-:W-:-:S04]  /*0620*/  UIADD3 UR6, UPT, UPT, -UR6, 0x100000, URZ ;  /* 0x0010000006067890 */ /* 0x000fc8000fffe1ff */
[----:B------:R-:W-:Y:S02]  /*0630*/  USHF.L.U32 UR7, UR6, 0xb, URZ ;  /* 0x0000000b06077899 */ /* 0x000fe400080006ff */
[----:B------:R-:W-:Y:S01]  /*0640*/  USHF.L.U32 UR6, UR6, 0x1, URZ ;  /* 0x0000000106067899 */ /* 0x000fe200080006ff */
[----:B------:R-:W3:Y:S03]  /*0650*/  FENCE.VIEW.ASYNC.S ;  /* 0x00000000000073c6 */ /* 0x000ee60000000000 */
[----:B---3--:R3:W4:Y:S08]  /*0660*/  SYNCS.EXCH.64 URZ, [UR4], UR8 ;  /* 0x0000000804ff75b2 */ /* 0x0087300008000100 */
[----:B------:R3:W1:Y:S01]  /*0670*/  SYNCS.EXCH.64 URZ, [UR4+0x80], UR6 ;  /* 0x0000800604ff75b2 */ /* 0x0006620008000100 */
        /* <DEDUP_REMOVED lines=29> */
[----:B------:R3:W1:Y:S02]  /*0850*/  SYNCS.EXCH.64 URZ, [UR4+0xf8], UR6 ;  /* 0x0000f80604ff75b2 */ /* 0x0006640008000100 */
[----:B---34-:R-:W-:Y:S01]  /*0860*/  NOP ;  /* 0x0000000000007918 */ /* 0x018fe20000000000 */
.L_x_10:
[----:B------:R-:W-:Y:S05]  /*0870*/  BSYNC.RECONVERGENT B0 ;  /* 0x0000000000007941 */ /* 0x000fea0003800200 */
.L_x_9:
[----:B------:R-:W3:Y:S01]  /*0880*/  SHFL.IDX PT, R0, R163, RZ, 0x1f ;  /* 0x00001fffa3007589 */ /* 0x000ee200000e0000 */
[----:B------:R-:W-:Y:S01]  /*0890*/  NOP ;  /* 0x0000000000007918 */ /* 0x000fe20000000000 */
[----:B---3--:R-:W-:-:S13]  /*08a0*/  ISETP.NE.AND P1, PT, R0, 0x1, PT ;  /* 0x000000010000780c */ /* 0x008fda0003f25270 */
[----:B------:R-:W-:Y:S05]  /*08b0*/  @P1 BRA `(.L_x_11) ;  /* 0x0000000000441947 */ /* 0x000fea0003800000 */
        /* <DEDUP_REMOVED lines=10> */
[----:B------:R-:W-:Y:S01]  /*0960*/  ELECT P1, URZ, PT ;  /* 0x0000000000ff782f */ /* 0x000fe20003820000 */
[----:B------:R-:W3:Y:S02]  /*0970*/  FENCE.VIEW.ASYNC.S ;  /* 0x00000000000073c6 */ /* 0x000ee40000000000 */
[----:B---3--:R3:W4:Y:S08]  /*0980*/  SYNCS.EXCH.64 URZ, [UR4+0x100], UR8 ;  /* 0x0001000804ff75b2 */ /* 0x0087300008000100 */
[----:B------:R3:W1:Y:S01]  /*0990*/  SYNCS.EXCH.64 URZ, [UR4+0x110], UR6 ;  /* 0x0001100604ff75b2 */ /* 0x0006620008000100 */
[----:B------:R3:W1:Y:S01]  /*09a0*/  SYNCS.EXCH.64 URZ, [UR4+0x108], UR8 ;  /* 0x0001080804ff75b2 */ /* 0x0006620008000100 */
[----:B------:R3:W1:Y:S01]  /*09b0*/  SYNCS.EXCH.64 URZ, [UR4+0x118], UR6 ;  /* 0x0001180604ff75b2 */ /* 0x0006620008000100 */
[----:B------:R-:W-:Y:S01]  /*09c0*/  NOP ;  /* 0x0000000000007918 */ /* 0x000fe20000000000 */
.L_x_11:
[----:B------:R-:W2:Y:S01]  /*09d0*/  SHFL.IDX PT, R0, R163, RZ, 0x1f ;  /* 0x00001fffa3007589 */ /* 0x000ea200000e0000 */
[----:B------:R-:W-:Y:S01]  /*09e0*/  NOP ;  /* 0x0000000000007918 */ /* 0x000fe20000000000 */
[----:B--2---:R-:W-:-:S13]  /*09f0*/  ISETP.NE.AND P1, PT, R0, 0x3, PT ;  /* 0x000000030000780c */ /* 0x004fda0003f25270 */
[----:B------:R-:W-:Y:S05]  /*0a00*/  @P1 BRA `(.L_x_12) ;  /* 0x00000000002c1947 */ /* 0x000fea0003800000 */
[----:B---3--:R-:W-:Y:S01]  /*0a10*/  UMOV UR4, 0x400 ;  /* 0x0000040000047882 */ /* 0x008fe20000000000 */
[----:B------:R-:W-:Y:S01]  /*0a20*/  UMOV UR5, 0x20 ;  /* 0x0000002000057882 */ /* 0x000fe20000000000 */
[----:B------:R-:W-:Y:S02]  /*0a30*/  ULEA UR6, UR50, UR4, 0x18 ;  /* 0x0000000432067291 */ /* 0x000fe4000f8ec0ff */
[----:B------:R-:W-:-:S04]  /*0a40*/  UIADD3 UR4, UPT, UPT, -UR5, 0x100000, URZ ;  /* 0x0010000005047890 */ /* 0x000fc8000fffe1ff */
[----:B------:R-:W-:Y:S02]  /*0a50*/  USHF.L.U32 UR5, UR4, 0xb, URZ ;  /* 0x0000000b04057899 */ /* 0x000fe400080006ff */
[----:B------:R-:W-:Y:S01]  /*0a60*/  USHF.L.U32 UR4, UR4, 0x1, URZ ;  /* 0x0000000104047899 */ /* 0x000fe200080006ff */
[----:B------:R-:W-:Y:S01]  /*0a70*/  ELECT P1, URZ, PT ;  /* 0x0000000000ff782f */ /* 0x000fe20003820000 */
[----:B------:R-:W2:Y:S10]  /*0a80*/  FENCE.VIEW.ASYNC.S ;  /* 0x00000000000073c6 */ /* 0x000eb40000000000 */
[----:B--2---:R2:W3:Y:S01]  /*0a90*/  SYNCS.EXCH.64 URZ, [UR6+0x120], UR4 ;  /* 0x0001200406ff75b2 */ /* 0x0044e20008000100 */
[----:B------:R2:W1:Y:S01]  /*0aa0*/  SYNCS.EXCH.64 URZ, [UR6+0x128], UR4 ;  /* 0x0001280406ff75b2 */ /* 0x0004620008000100 */
[----:B------:R-:W-:Y:S01]  /*0ab0*/  NOP ;  /* 0x0000000000007918 */ /* 0x000fe20000000000 */
.L_x_12:
[----:B------:R-:W4:Y:S01]  /*0ac0*/  SHFL.IDX PT, R0, R163, RZ, 0x1f ;  /* 0x00001fffa3007589 */ /* 0x000f2200000e0000 */
[----:B------:R-:W-:Y:S01]  /*0ad0*/  NOP ;  /* 0x0000000000007918 */ /* 0x000fe20000000000 */
[----:B----4-:R-:W-:-:S13]  /*0ae0*/  ISETP.NE.AND P1, PT, R0, 0x4, PT ;  /* 0x000000040000780c */ /* 0x010fda0003f25270 */
[----:B------:R-:W-:Y:S05]  /*0af0*/  @P1 BRA `(.L_x_13) ;  /* 0x0000000000481947 */ /* 0x000fea0003800000 */
[----:B--23--:R-:W-:Y:S01]  /*0b00*/  UMOV UR4, 0xe20 ;  /* 0x00000e2000047882 */ /* 0x00cfe20000000000 */
[----:B------:R-:W-:Y:S01]  /*0b10*/  UMOV UR6, 0x400 ;  /* 0x0000040000067882 */ /* 0x000fe20000000000 */
[----:B------:R-:W-:Y:S01]  /*0b20*/  USEL UR4, UR4, 0xc20, UP3 ;  /* 0x00000c2004047887 */ /* 0x000fe20009800000 */
        /* <DEDUP_REMOVED lines=9> */
[----:B------:R-:W2:Y:S02]  /*0bc0*/  FENCE.VIEW.ASYNC.S ;  /* 0x00000000000073c6 */ /* 0x000ea40000000000 */
[----:B--2---:R4:W2:Y:S08]  /*0bd0*/  SYNCS.EXCH.64 URZ, [UR6+0x130], UR8 ;  /* 0x0001300806ff75b2 */ /* 0x0048b00008000100 */
[----:B------:R4:W3:Y:S01]  /*0be0*/  SYNCS.EXCH.64 URZ, [UR6+0x140], UR4 ;  /* 0x0001400406ff75b2 */ /* 0x0008e20008000100 */
[----:B------:R4:W1:Y:S01]  /*0bf0*/  SYNCS.EXCH.64 URZ, [UR6+0x138], UR8 ;  /* 0x0001380806ff75b2 */ /* 0x0008620008000100 */
[----:B------:R4:W1:Y:S02]  /*0c00*/  SYNCS.EXCH.64 URZ, [UR6+0x148], UR4 ;  /* 0x0001480406ff75b2 */ /* 0x0008640008000100 */
[----:B----4-:R-:W-:Y:S01]  /*0c10*/  NOP ;  /* 0x0000000000007918 */ /* 0x010fe20000000000 */
.L_x_13:
[----:B------:R-:W4:Y:S01]  /*0c20*/  SHFL.IDX PT, R0, R163, RZ, 0x1f ;  /* 0x00001fffa3007589 */ /* 0x000f2200000e0000 */
[----:B------:R-:W-:Y:S01]  /*0c30*/  NOP ;  /* 0x0000000000007918 */ /* 0x000fe20000000000 */
[----:B----4-:R-:W-:-:S13]  /*0c40*/  ISETP.NE.AND P1, PT, R0, 0x5, PT ;  /* 0x000000050000780c */ /* 0x010fda0003f25270 */
[----:B------:R-:W-:Y:S05]  /*0c50*/  @P1 BRA `(.L_x_14) ;  /* 0x0000000000541947 */ /* 0x000fea0003800000 */
[----:B--23--:R-:W-:Y:S01]  /*0c60*/  UMOV UR4, 0x400 ;  /* 0x0000040000047882 */ /* 0x00cfe20000000000 */
        /* <DEDUP_REMOVED lines=14> */
[----:B------:R4:W1:Y:S01]  /*0d50*/  SYNCS.EXCH.64 URZ, [UR4+0x178], UR8 ;  /* 0x0001780804ff75b2 */ /* 0x0008620008000100 */
[----:B------:R4:W1:Y:S01]  /*0d60*/  SYNCS.EXCH.64 URZ, [UR4+0x160], UR6 ;  /* 0x0001600604ff75b2 */ /* 0x0008620008000100 */
[----:B------:R4:W1:Y:S01]  /*0d70*/  SYNCS.EXCH.64 URZ, [UR4+0x180], UR8 ;  /* 0x0001800804ff75b2 */ /* 0x0008620008000100 */
[----:B------:R4:W1:Y:S01]  /*0d80*/  SYNCS.EXCH.64 URZ, [UR4+0x168], UR6 ;  /* 0x0001680604ff75b2 */ /* 0x0008620008000100 */
[----:B------:R4:W1:Y:S02]  /*0d90*/  SYNCS.EXCH.64 URZ, [UR4+0x188], UR8 ;  /* 0x0001880804ff75b2 */ /* 0x0008640008000100 */
[----:B----4-:R-:W-:Y:S01]  /*0da0*/  NOP ;  /* 0x0000000000007918 */ /* 0x010fe20000000000 */
.L_x_14:
[----:B------:R-:W4:Y:S01]  /*0db0*/  SHFL.IDX PT, R0, R163, RZ, 0x1f ;  /* 0x00001fffa3007589 */ /* 0x000f2200000e0000 */
[----:B------:R-:W-:Y:S01]  /*0dc0*/  ISETP.NE.OR P0, PT, RZ, UR21, !P0 ;  /* 0x00000015ff007c0c */ /* 0x000fe2000c705670 */
[----:B------:R-:W-:Y:S01]  /*0dd0*/  NOP ;  /* 0x0000000000007918 */ /* 0x000fe20000000000 */
[----:B----4-:R-:W-:-:S13]  /*0de0*/  ISETP.NE.AND P1, PT, R0, 0x3, PT ;  /* 0x000000030000780c */ /* 0x010fda0003f25270 */
[----:B------:R-:W-:Y:S05]  /*0df0*/  @P1 BRA `(.L_x_15) ;  /* 0x0000000000341947 */ /* 0x000fea0003800000 */
[----:B--23--:R-:W-:Y:S01]  /*0e00*/  UMOV UR4, 0x400 ;  /* 0x0000040000047882 */ /* 0x00cfe20000000000 */
[----:B------:R-:W-:Y:S01]  /*0e10*/  UMOV UR6, 0x20 ;  /* 0x0000002000067882 */ /* 0x000fe20000000000 */
[----:B------:R-:W-:Y:S02]  /*0e20*/  ULEA UR4, UR50, UR4, 0x18 ;  /* 0x0000000432047291 */ /* 0x000fe4000f8ec0ff */
[----:B------:R-:W-:-:S04]  /*0e30*/  UIADD3 UR6, UPT, UPT, -UR6, 0x100000, URZ ;  /* 0x0010000006067890 */ /* 0x000fc8000fffe1ff */
[----:B------:R-:W-:Y:S02]  /*0e40*/  USHF.L.U32 UR7, UR6, 0xb, URZ ;  /* 0x0000000b06077899 */ /* 0x000fe400080006ff */
[----:B------:R-:W-:Y:S01]  /*0e50*/  USHF.L.U32 UR6, UR6, 0x1, URZ ;  /* 0x0000000106067899 */ /* 0x000fe200080006ff */
[----:B------:R-:W-:Y:S01]  /*0e60*/  ELECT P1, URZ, PT ;  /* 0x0000000000ff782f */ /* 0x000fe20003820000 */
[----:B------:R-:W2:Y:S10]  /*0e70*/  FENCE.VIEW.ASYNC.S ;  /* 0x00000000000073c6 */ /* 0x000eb40000000000 */
[----:B--2---:R4:W2:Y:S01]  /*0e80*/  SYNCS.EXCH.64 URZ, [UR4+0x190], UR6 ;  /* 0x0001900604ff75b2 */ /* 0x0048a20008000100 */
[----:B------:R4:W3:Y:S01]  /*0e90*/  SYNCS.EXCH.64 URZ, [UR4+0x1a0], UR6 ;  /* 0x0001a00604ff75b2 */ /* 0x0008e20008000100 */
[----:B------:R4:W1:Y:S01]  /*0ea0*/  SYNCS.EXCH.64 URZ, [UR4+0x198], UR6 ;  /* 0x0001980604ff75b2 */ /* 0x0008620008000100 */
[----:B------:R4:W1:Y:S02]  /*0eb0*/  SYNCS.EXCH.64 URZ, [UR4+0x1a8], UR6 ;  /* 0x0001a80604ff75b2 */ /* 0x0008640008000100 */
[----:B----4-:R-:W-:Y:S01]  /*0ec0*/  NOP ;  /* 0x0000000000007918 */ /* 0x010fe20000000000 */
.L_x_15:
[----:B------:R-:W-:Y:S01]  /*0ed0*/  VOTEU.ALL UP0, P0 ;  /* 0x0000000000ff7886 */ /* 0x000fe20000000000 */
[----:B--23--:R-:W-:Y:S01]  /*0ee0*/  UMOV UR4, 0x20 ;  /* 0x0000002000047882 */ /* 0x00cfe20000000000 */
[----:B------:R-:W2:Y:S01]  /*0ef0*/  LDCU UR37, c[0x0][0x36c] ;  /* 0x00006d80ff2577ac */ /* 0x000ea20008000800 */
[----:B------:R-:W-:Y:S01]  /*0f00*/  NOP ;  /* 0x0000000000007918 */ /* 0x000fe20000000000 */
[----:B------:R-:W-:Y:S01]  /*0f10*/  LOP3.LUT R0, R177, 0x1f, RZ, 0xc0, !PT ;  /* 0x0000001fb1007812 */ /* 0x000fe200078ec0ff */
[----:B------:R-:W-:Y:S01]  /*0f20*/  @!UP0 UMOV UR6, 0x400 ;  /* 0x0000040000068882 */ /* 0x000fe20000000000 */
[----:B------:R-:W-:-:S04]  /*0f30*/  @!UP0 UIADD3 UR4, UPT, UPT, -UR4, 0x100000, URZ ;  /* 0x0010000004048890 */ /* 0x000fc8000fffe1ff */
[----:B------:R-:W-:Y:S02]  /*0f40*/  @!UP0 USHF.L.U32 UR5, UR4, 0xb, URZ ;  /* 0x0000000b04058899 */ /* 0x000fe400080006ff */
[----:B------:R-:W-:Y:S02]  /*0f50*/  @!UP0 USHF.L.U32 UR4, UR4, 0x1, URZ ;  /* 0x0000000104048899 */ /* 0x000fe400080006ff */
[----:B------:R-:W-:Y:S01]  /*0f60*/  @!UP0 ULEA UR6, UR50, UR6, 0x18 ;  /* 0x0000000632068291 */ /* 0x000fe2000f8ec0ff */
[----:B------:R-:W-:Y:S01]  /*0f70*/  VOTEU.ALL UP0, P0 ;  /* 0x0000000000ff7886 */ /* 0x000fe20000000000 */
[----:B------:R-:W-:Y:S02]  /*0f80*/  UISETP.NE.AND UP4, UPT, UR21, URZ, UPT ;  /* 0x000000ff1500728c */ /* 0x000fe4000bf85270 */
[----:B--2---:R-:W-:Y:S01]  /*0f90*/  UISETP.EQ.U32.AND UP1, UPT, UR37, 0x1, UPT ;  /* 0x000000012500788c */ /* 0x004fe2000bf22070 */
[----:B------:R-:W2:Y:S07]  /*0fa0*/  FENCE.VIEW.ASYNC.S ;  /* 0x00000000000073c6 */ /* 0x000eae0000000000 */
[----:B--2---:R2:W3:Y:S01]  /*0fb0*/  @!UP0 SYNCS.EXCH.64 URZ, [UR6+0x1b0], UR4 ;  /* 0x0001b00406ff85b2 */ /* 0x0044e20008000100 */
[----:B------:R-:W-:Y:S05]  /*0fc0*/  BRA.U !UP1, `(.L_x_16) ;  /* 0x0000000109087547 */ /* 0x000fea000b800000 */
[----:B-1-3--:R-:W-:Y:S01]  /*0fd0*/  UCGABAR_ARV ;  /* 0x00000000000079c7 */ /* 0x00afe20008000000 */
[----:B------:R-:W-:Y:S05]  /*0fe0*/  BRA `(.L_x_17) ;  /* 0x0000000000047947 */ /* 0x000fea0003800000 */
.L_x_16:
[----:B-1-3--:R-:W-:Y:S01]  /*0ff0*/  NOP ;  /* 0x0000000000007918 */ /* 0x00afe20000000000 */
.L_x_17:
[----:B------:R-:W1:Y:S01]  /*1000*/  S2UR UR31, SR_CTAID.X ;  /* 0x00000000001f79c3 */ /* 0x000e620000002500 */
[----:B------:R-:W-:-:S05]  /*1010*/  CS2R.32 R3, SR_CgaSize ;  /* 0x0000000000037805 */ /* 0x000fca0000008a00 */
[----:B------:R-:W-:-:S05]  /*1020*/  IMAD R3, R3, -0xa0, RZ ;  /* 0xffffff6003037824 */ /* 0x000fca00078e02ff */
[----:B------:R-:W-:-:S14]  /*1030*/  R2UR UR7, R3 ;  /* 0x00000000030772ca */ /* 0x000fdc00000e0000 */
[----:B------:R-:W3:Y:S01]  /*1040*/  LDCU UR7, c[0x0][UR7+0x2b0] ;  /* 0x00005600070777ac */ /* 0x000ee20008000800 */
[----:B------:R-:W-:-:S05]  /*1050*/  CS2R.32 R3, SR_CgaSize ;  /* 0x0000000000037805 */ /* 0x000fca0000008a00 */
[----:B------:R-:W-:-:S05]  /*1060*/  IMAD R3, R3, -0xa0, RZ ;  /* 0xffffff6003037824 */ /* 0x000fca00078e02ff */
[----:B------:R-:W-:-:S14]  /*1070*/  R2UR UR10, R3 ;  /* 0x00000000030a72ca */ /* 0x000fdc00000e0000 */
[----:B------:R-:W4:Y:S01]  /*1080*/  LDCU UR10, c[0x0][UR10+0x2b4] ;  /* 0x000056800a0a77ac */ /* 0x000f220008000800 */
[----:B------:R-:W4:Y:S01]  /*1090*/  S2UR UR9, SR_CTAID.Y ;  /* 0x00000000000979c3 */ /* 0x000f220000002600 */
[----:B--2---:R-:W-:Y:S02]  /*10a0*/  USHF.R.U32.HI UR4, URZ, 0x2, UR50 ;  /* 0x00000002ff047899 */ /* 0x004fe40008011632 */
[----:B------:R-:W-:Y:S02]  /*10b0*/  ULOP3.LUT UR6, UR50, 0xc, URZ, 0xc0, !UPT ;  /* 0x0000000c32067892 */ /* 0x000fe4000f8ec0ff */
[----:B------:R-:W-:Y:S02]  /*10c0*/  ULOP3.LUT UR32, UR4, 0x3, URZ, 0xc0, !UPT ;  /* 0x0000000304207892 */ /* 0x000fe4000f8ec0ff */
[----:B------:R-:W-:Y:S01]  /*10d0*/  ULOP3.LUT UR8, UR50, 0x3, URZ, 0xc0, !UPT ;  /* 0x0000000332087892 */ /* 0x000fe2000f8ec0ff */
[----:B------:R-:W2:Y:S01]  /*10e0*/  S2UR UR36, SR_CTAID.Z ;  /* 0x00000000002479c3 */ /* 0x000ea20000002700 */
[----:B------:R-:W-:-:S02]  /*10f0*/  ULOP3.LUT UR4, UR6, 0x1, UR50, 0xf8, !UPT ;  /* 0x0000000106047892 */ /* 0x000fc4000f8ef832 */
[----:B------:R-:W-:Y:S01]  /*1100*/  USHF.R.U32.HI UR5, URZ, 0x1, UR50 ;  /* 0x00000001ff057899 */ /* 0x000fe20008011632 */
[----:B------:R-:W-:-:S05]  /*1110*/  CS2R.32 R3, SR_CgaSize ;  /* 0x0000000000037805 */ /* 0x000fca0000008a00 */
[----:B------:R-:W-:-:S05]  /*1120*/  IMAD R3, R3, -0xa0, RZ ;  /* 0xffffff6003037824 */ /* 0x000fca00078e02ff */
[----:B------:R-:W-:-:S14]  /*1130*/  R2UR UR59, R3 ;  /* 0x00000000033b72ca */ /* 0x000fdc00000e0000 */
[----:B------:R-:W2:Y:S01]  /*1140*/  LDCU UR59, c[0x0][UR59+0x2a0] ;  /* 0x000054003b3b77ac */ /* 0x000ea20008000800 */
[----:B-1----:R-:W-:Y:S02]  /*1150*/  I2FP.F32.U32 R3, UR31 ;  /* 0x0000001f00037c45 */ /* 0x002fe40008201000 */
[----:B------:R-:W-:-:S05]  /*1160*/  CS2R.32 R2, SR_CgaSize ;  /* 0x0000000000027805 */ /* 0x000fca0000008a00 */
[----:B------:R-:W-:-:S05]  /*1170*/  IMAD R2, R2, -0xa0, RZ ;  /* 0xffffff6002027824 */ /* 0x000fca00078e02ff */
[----:B------:R-:W-:-:S14]  /*1180*/  R2UR UR60, R2 ;  /* 0x00000000023c72ca */ /* 0x000fdc00000e0000 */
[----:B------:R-:W1:Y:S01]  /*1190*/  LDCU UR60, c[0x0][UR60+0x2a4] ;  /* 0x000054803c3c77ac */ /* 0x000e620008000800 */
[----:B---3--:R-:W-:Y:S01]  /*11a0*/  FMUL R3, R3, UR7 ;  /* 0x0000000703037c20 */ /* 0x008fe20008400000 */
[----:B------:R-:W3:Y:S01]  /*11b0*/  LDCU UR26, c[0x0][0xb24] ;  /* 0x00016480ff1a77ac */ /* 0x000ee20008000800 */
[----:B----4-:R-:W-:Y:S01]  /*11c0*/  I2FP.F32.U32 R2, UR9 ;  /* 0x0000000900027c45 */ /* 0x010fe20008201000 */
[----:B------:R-:W-:-:S03]  /*11d0*/  UISETP.GT.U32.AND UP1, UPT, UR8, 0xffff, UPT ;  /* 0x0000ffff0800788c */ /* 0x000fc6000bf24070 */
[----:B------:R-:W4:Y:S01]  /*11e0*/  F2I.U32.TRUNC.NTZ R3, R3 ;  /* 0x0000000300037305 */ /* 0x000f22000020f000 */
[----:B------:R-:W-:Y:S01]  /*11f0*/  UISETP.GT.U32.AND UP0, UPT, UR4, 0xffff, UPT ;  /* 0x0000ffff0400788c */ /* 0x000fe2000bf04070 */
[----:B------:R-:W-:Y:S01]  /*1200*/  FMUL R2, R2, UR10 ;  /* 0x0000000a02027c20 */ /* 0x000fe20008400000 */
[----:B------:R-:W-:Y:S02]  /*1210*/  ULOP3.LUT UR33, UR5, 0x1, URZ, 0xc0, !UPT ;  /* 0x0000000105217892 */ /* 0x000fe4000f8ec0ff */
[----:B------:R-:W-:Y:S02]  /*1220*/  USEL UR5, UR8, 0xffff, !UP1 ;  /* 0x0000ffff08057887 */ /* 0x000fe4000c800000 */
[----:B------:R-:W-:Y:S01]  /*1230*/  USEL UR4, UR4, 0xffff, !UP0 ;  /* 0x0000ffff04047887 */ /* 0x000fe2000c000000 */
[----:B------:R-:W2:Y:S01]  /*1240*/  F2I.U32.TRUNC.NTZ R2, R2 ;  /* 0x0000000200027305 */ /* 0x000ea2000020f000 */
[----:B------:R-:W-:Y:S02]  /*1250*/  ULOP3.LUT UR5, UR5, 0xffff, URZ, 0xc0, !UPT ;  /* 0x0000ffff05057892 */ /* 0x000fe4000f8ec0ff */
[----:B------:R-:W-:Y:S01]  /*1260*/  ULOP3.LUT UR4, UR4, 0xffff, URZ, 0xc0, !UPT ;  /* 0x0000ffff04047892 */ /* 0x000fe2000f8ec0ff */
[----:B------:R-:W-:Y:S01]  /*1270*/  UMOV UR25, 0x1111 ;  /* 0x0000111100197882 */ /* 0x000fe20000000000 */
[----:B------:R-:W-:Y:S01]  /*1280*/  UMOV UR24, 0x5 ;  /* 0x0000000500187882 */ /* 0x000fe20000000000 */
[----:B----4-:R-:W-:Y:S01]  /*1290*/  R2UR UR6, R3 ;  /* 0x00000000030672ca */ /* 0x010fe200000e0000 */
[----:B------:R-:W-:Y:S01]  /*12a0*/  USHF.L.U32 UR25, UR25, UR5, URZ ;  /* 0x0000000519197299 */ /* 0x000fe200080006ff */
[----:B------:R-:W-:Y:S01]  /*12b0*/  PRMT R3, RZ, 0x7610, R3 ;  /* 0x00007610ff037816 */ /* 0x000fe20000000003 */
[----:B------:R-:W-:-:S02]  /*12c0*/  USHF.L.U32 UR24, UR24, UR4, URZ ;  /* 0x0000000418187299 */ /* 0x000fc400080006ff */
[----:B------:R-:W-:Y:S02]  /*12d0*/  USHF.L.U32 UR30, UR50, 0x9, URZ ;  /* 0x00000009321e7899 */ /* 0x000fe400080006ff */
[----:B------:R-:W-:Y:S01]  /*12e0*/  USHF.L.U32 UR27, UR50, 0xa, URZ ;  /* 0x0000000a321b7899 */ /* 0x000fe200080006ff */
[----:B--2---:R-:W-:Y:S01]  /*12f0*/  R2UR UR7, R2 ;  /* 0x00000000020772ca */ /* 0x004fe200000e0000 */
[----:B------:R-:W2:Y:S01]  /*1300*/  LDCU UR42, c[0x0][0xb24] ;  /* 0x00016480ff2a77ac */ /* 0x000ea20008000800 */
[----:B------:R-:W-:-:S03]  /*1310*/  PRMT R2, RZ, 0x7610, R2 ;  /* 0x00007610ff027816 */ /* 0x000fc60000000002 */
[----:B------:R-:W-:Y:S01]  /*1320*/  UIADD3 UR5, UPT, UPT, -UR6, URZ, URZ ;  /* 0x000000ff06057290 */ /* 0x000fe2000fffe1ff */
[----:B------:R-:W4:Y:S01]  /*1330*/  LDCU UR29, c[0x0][0xb30] ;  /* 0x00016600ff1d77ac */ /* 0x000f220008000800 */
[----:B------:R-:W-:-:S06]  /*1340*/  UISETP.NE.AND UP5, UPT, UR21, 0x2, UPT ;  /* 0x000000021500788c */ /* 0x000fcc000bfa5270 */
[----:B------:R-:W-:Y:S02]  /*1350*/  UIADD3 UR4, UPT, UPT, -UR7, URZ, URZ ;  /* 0x000000ff07047290 */ /* 0x000fe4000fffe1ff */
[----:B------:R-:W-:Y:S02]  /*1360*/  ULOP3.LUT UR30, UR30, 0x1800, URZ, 0xc0, !UPT ;  /* 0x000018001e1e7892 */ /* 0x000fe4000f8ec0ff */
[----:B------:R-:W-:Y:S02]  /*1370*/  ULOP3.LUT UR27, UR27, 0x800, URZ, 0xc0, !UPT ;  /* 0x000008001b1b7892 */ /* 0x000fe4000f8ec0ff */
[----:B---3--:R-:W-:Y:S01]  /*1380*/  UISETP.GE.AND UP6, UPT, UR26, 0x1, UPT ;  /* 0x000000011a00788c */ /* 0x008fe2000bfc6270 */
[----:B------:R-:W-:Y:S01]  /*1390*/  UMOV UR20, UR9 ;  /* 0x0000000900147c82 */ /* 0x000fe20008000000 */
[----:B------:R-:W-:Y:S01]  /*13a0*/  UMOV UR16, UR31 ;  /* 0x0000001f00107c82 */ /* 0x000fe20008000000 */
[----:B------:R-:W-:Y:S02]  /*13b0*/  UIMAD UR59, UR59, UR5, UR31 ;  /* 0x000000053b3b72a4 */ /* 0x000fe4000f8e021f */
[----:B-1----:R-:W-:Y:S01]  /*13c0*/  UIMAD UR60, UR60, UR4, UR9 ;  /* 0x000000043c3c72a4 */ /* 0x002fe2000f8e0209 */
[----:B--2-4-:R-:W-:Y:S11]  /*13d0*/  BRA.U UP4, `(.L_x_18) ;  /* 0x0000000104ac7547 */ /* 0x014ff6000b800000 */
[----:B------:R-:W-:Y:S02]  /*13e0*/  UISETP.NE.AND UP0, UPT, UR60, URZ, UPT ;  /* 0x000000ff3c00728c */ /* 0x000fe4000bf05270 */
[----:B------:R-:W-:Y:S02]  /*13f0*/  ULOP3.LUT UR4, UR59, 0x2, URZ, 0x3c, !UPT ;  /* 0x000000023b047892 */ /* 0x000fe4000f8e3cff */
[----:B------:R-:W-:Y:S02]  /*1400*/  UISETP.GT.U32.AND UP1, UPT, UR59, 0x1, UP0 ;  /* 0x000000013b00788c */ /* 0x000fe40008724070 */
[----:B------:R-:W-:Y:S02]  /*1410*/  UISETP.NE.AND UP2, UPT, UR60, 0x1, UPT ;  /* 0x000000013c00788c */ /* 0x000fe4000bf45270 */
[----:B------:R-:W-:Y:S02]  /*1420*/  UISETP.GT.U32.AND UP0, UPT, UR4, 0x1, UP0 ;  /* 0x000000010400788c */ /* 0x000fe40008704070 */
[----:B------:R-:W-:-:S02]  /*1430*/  USEL UR7, URZ, 0x1, UP1 ;  /* 0x00000001ff077887 */ /* 0x000fc40008800000 */
[----:B------:R-:W-:Y:S02]  /*1440*/  USEL UR8, URZ, 0x2, UP1 ;  /* 0x00000002ff087887 */ /* 0x000fe40008800000 */
[----:B------:R-:W-:Y:S02]  /*1450*/  UISETP.GT.U32.AND UP1, UPT, UR59, 0x1, UP2 ;  /* 0x000000013b00788c */ /* 0x000fe40009724070 */
[----:B------:R-:W-:Y:S02]  /*1460*/  USEL UR12, URZ, 0x4, UP0 ;  /* 0x00000004ff0c7887 */ /* 0x000fe40008000000 */
[----:B------:R-:W-:Y:S02]  /*1470*/  USEL UR15, URZ, 0x8, UP0 ;  /* 0x00000008ff0f7887 */ /* 0x000fe40008000000 */
[----:B------:R-:W-:Y:S02]  /*1480*/  UISETP.GT.U32.AND UP0, UPT, UR4, 0x1, UP2 ;  /* 0x000000010400788c */ /* 0x000fe40009704070 */
[----:B------:R-:W-:-:S02]  /*1490*/  USEL UR6, URZ, 0x10, UP1 ;  /* 0x00000010ff067887 */ /* 0x000fc40008800000 */
[----:B------:R-:W-:Y:S02]  /*14a0*/  USEL UR11, URZ, 0x20, UP1 ;  /* 0x00000020ff0b7887 */ /* 0x000fe40008800000 */
[----:B------:R-:W-:Y:S02]  /*14b0*/  UISETP.NE.AND UP1, UPT, UR60, 0x2, UPT ;  /* 0x000000023c00788c */ /* 0x000fe4000bf25270 */
[----:B------:R-:W-:Y:S02]  /*14c0*/  USEL UR14, URZ, 0x40, UP0 ;  /* 0x00000040ff0e7887 */ /* 0x000fe40008000000 */
[----:B------:R-:W-:Y:S02]  /*14d0*/  USEL UR17, URZ, 0x80, UP0 ;  /* 0x00000080ff117887 */ /* 0x000fe40008000000 */
[----:B------:R-:W-:Y:S02]  /*14e0*/  UISETP.GT.U32.AND UP0, UPT, UR59, 0x1, UP1 ;  /* 0x000000013b00788c */ /* 0x000fe40008f04070 */
[----:B------:R-:W-:-:S02]  /*14f0*/  UISETP.NE.AND UP2, UPT, UR60, 0x3, UPT ;  /* 0x000000033c00788c */ /* 0x000fc4000bf45270 */
[----:B------:R-:W-:Y:S02]  /*1500*/  USEL UR5, URZ, 0x100, UP0 ;  /* 0x00000100ff057887 */ /* 0x000fe40008000000 */
[----:B------:R-:W-:Y:S02]  /*1510*/  USEL UR10, URZ, 0x200, UP0 ;  /* 0x00000200ff0a7887 */ /* 0x000fe40008000000 */
[----:B------:R-:W-:Y:S02]  /*1520*/  UISETP.GT.U32.AND UP0, UPT, UR59, 0x1, UP2 ;  /* 0x000000013b00788c */ /* 0x000fe40009704070 */
[----:B------:R-:W-:Y:S02]  /*1530*/  UIADD3 UR5, UPT, UPT, UR5, UR6, UR7 ;  /* 0x0000000605057290 */ /* 0x000fe4000fffe007 */
[----:B------:R-:W-:Y:S02]  /*1540*/  USEL UR9, URZ, 0x1000, UP0 ;  /* 0x00001000ff097887 */ /* 0x000fe40008000000 */
[----:B------:R-:W-:-:S02]  /*1550*/  USEL UR13, URZ, 0x2000, UP0 ;  /* 0x00002000ff0d7887 */ /* 0x000fc40008000000 */
[----:B------:R-:W-:Y:S02]  /*1560*/  UIADD3 UR5, UPT, UPT, UR8, UR9, UR5 ;  /* 0x0000000908057290 */ /* 0x000fe4000fffe005 */
[----:B------:R-:W-:Y:S02]  /*1570*/  UISETP.GT.U32.AND UP1, UPT, UR4, 0x1, UP1 ;  /* 0x000000010400788c */ /* 0x000fe40008f24070 */
[----:B------:R-:W-:Y:S02]  /*1580*/  UIADD3 UR5, UPT, UPT, UR10, UR11, UR5 ;  /* 0x0000000b0a057290 */ /* 0x000fe4000fffe005 */
[----:B------:R-:W-:Y:S02]  /*1590*/  UISETP.GT.U32.AND UP0, UPT, UR4, 0x1, UP2 ;  /* 0x000000010400788c */ /* 0x000fe40009704070 */
[----:B------:R-:W-:Y:S02]  /*15a0*/  USEL UR4, URZ, 0x400, UP1 ;  /* 0x00000400ff047887 */ /* 0x000fe40008800000 */
[----:B------:R-:W-:-:S02]  /*15b0*/  UIADD3 UR5, UPT, UPT, UR12, UR13, UR5 ;  /* 0x0000000d0c057290 */ /* 0x000fc4000fffe005 */
[----:B------:R-:W-:Y:S02]  /*15c0*/  USEL UR6, URZ, 0x4000, UP0 ;  /* 0x00004000ff067887 */ /* 0x000fe40008000000 */
[----:B------:R-:W-:Y:S02]  /*15d0*/  UIADD3 UR5, UPT, UPT, UR4, UR14, UR5 ;  /* 0x0000000e04057290 */ /* 0x000fe4000fffe005 */
[----:B------:R-:W-:Y:S02]  /*15e0*/  USEL UR7, URZ, 0x800, UP1 ;  /* 0x00000800ff077887 */ /* 0x000fe40008800000 */
[----:B------:R-:W-:Y:S02]  /*15f0*/  ULOP3.LUT UR4, UR59, 0xfffffffe, URZ, 0xc0, !UPT ;  /* 0xfffffffe3b047892 */ /* 0x000fe4000f8ec0ff */
[----:B------:R-:W-:Y:S02]  /*1600*/  UIADD3 UR5, UPT, UPT, UR15, UR6, UR5 ;  /* 0x000000060f057290 */ /* 0x000fe4000fffe005 */
[----:B------:R-:W-:-:S02]  /*1610*/  ULEA UR4, UR60, UR4, 0x2 ;  /* 0x000000043c047291 */ /* 0x000fc4000f8e10ff */
[----:B------:R-:W-:Y:S02]  /*1620*/  USEL UR6, URZ, 0x8000, UP0 ;  /* 0x00008000ff067887 */ /* 0x000fe40008000000 */
[----:B------:R-:W-:-:S03]  /*1630*/  UIADD3 UR5, UPT, UPT, UR7, UR17, UR5 ;  /* 0x0000001107057290 */ /* 0x000fc6000fffe005 */
[----:B------:R-:W-:Y:S01]  /*1640*/  UMOV UR7, 0x3 ;  /* 0x0000000300077882 */ /* 0x000fe20000000000 */
[----:B------:R-:W-:Y:S02]  /*1650*/  UIADD3 UR5, UPT, UPT, UR5, UR6, URZ ;  /* 0x0000000605057290 */ /* 0x000fe4000fffe0ff */
[----:B------:R-:W-:-:S04]  /*1660*/  USHF.L.U32 UR4, UR7, UR4, URZ ;  /* 0x0000000407047299 */ /* 0x000fc800080006ff */
[----:B------:R-:W-:Y:S02]  /*1670*/  MOV R3, UR5 ;  /* 0x0000000500037c02 */ /* 0x000fe40008000f00 */
[----:B------:R-:W-:Y:S02]  /*1680*/  MOV R2, UR4 ;  /* 0x0000000400027c02 */ /* 0x000fe40008000f00 */
.L_x_18:
[----:B------:R-:W-:Y:S05]  /*1690*/  BRA.U !UP6, `(.L_x_19) ;  /* 0x000000010ed47547 */ /* 0x000fea000b800000 */
[----:B------:R-:W1:Y:S01]  /*16a0*/  LDCU.128 UR12, c[0x0][0xb10] ;  /* 0x00016200ff0c77ac */ /* 0x000e620008000c00 */
[----:B------:R-:W2:Y:S01]  /*16b0*/  LDCU UR6, c[0x0][0x370] ;  /* 0x00006e00ff0677ac */ /* 0x000ea20008000800 */
[----:B------:R-:W3:Y:S01]  /*16c0*/  LDCU UR5, c[0x0][0x374] ;  /* 0x00006e80ff0577ac */ /* 0x000ee20008000800 */
[----:B------:R-:W4:Y:S01]  /*16d0*/  LDCU UR28, c[0x0][0xb0c] ;  /* 0x00016180ff1c77ac */ /* 0x000f220008000800 */
[----:B------:R-:W4:Y:S01]  /*16e0*/  LDCU UR4, c[0x0][0xb20] ;  /* 0x00016400ff0477ac */ /* 0x000f220008000800 */
[----:B------:R-:W4:Y:S01]  /*16f0*/  LDCU.64 UR8, c[0x0][0xb28] ;  /* 0x00016500ff0877ac */ /* 0x000f220008000a00 */
[----:B-1----:R-:W-:Y:S02]  /*1700*/  UISETP.NE.AND UP0, UPT, UR14, 0x1, UPT ;  /* 0x000000010e00788c */ /* 0x002fe4000bf05270 */
[----:B---3--:R-:W-:Y:S02]  /*1710*/  UIMAD.WIDE.U32 UR10, UR5, UR15, URZ ;  /* 0x0000000f050a72a5 */ /* 0x008fe4000f8e00ff */
[----:B--2---:R-:W-:-:S02]  /*1720*/  UIMAD.WIDE.U32 UR18, UR6, UR12, URZ ;  /* 0x0000000c061272a5 */ /* 0x004fc4000f8e00ff */
[----:B----4-:R-:W-:Y:S02]  /*1730*/  UISETP.NE.AND UP1, UPT, UR28, 0x1, UPT ;  /* 0x000000011c00788c */ /* 0x010fe4000bf25270 */
[----:B------:R-:W-:Y:S01]  /*1740*/  UISETP.NE.AND UP2, UPT, UR26, 0x1, UPT ;  /* 0x000000011a00788c */ /* 0x000fe2000bf45270 */
[----:B------:R-:W-:Y:S02]  /*1750*/  UMOV UR10, UR11 ;  /* 0x0000000b000a7c82 */ /* 0x000fe40008000000 */
[----:B------:R-:W-:Y:S01]  /*1760*/  UMOV UR18, UR19 ;  /* 0x0000001300127c82 */ /* 0x000fe20008000000 */
[----:B------:R-:W-:Y:S02]  /*1770*/  @UP0 USHF.R.U32.HI UR5, URZ, UR4, UR10 ;  /* 0x00000004ff050299 */ /* 0x000fe4000801160a */
[----:B------:R-:W-:Y:S02]  /*1780*/  UIMAD.WIDE.U32 UR22, UR20, UR15, URZ ;  /* 0x0000000f141672a5 */ /* 0x000fe4000f8e00ff */
[----:B------:R-:W-:-:S02]  /*1790*/  UIMAD.WIDE.U32 UR10, UR5, UR8, URZ ;  /* 0x00000008050a72a5 */ /* 0x000fc4000f8e00ff */
[----:B------:R-:W-:Y:S02]  /*17a0*/  @UP1 USHF.R.U32.HI UR6, URZ, UR13, UR18 ;  /* 0x0000000dff061299 */ /* 0x000fe40008011612 */
[----:B------:R-:W-:Y:S02]  /*17b0*/  UIMAD.WIDE.U32 UR16, UR31, UR12, URZ ;  /* 0x0000000c1f1072a5 */ /* 0x000fe4000f8e00ff */
[----:B------:R-:W-:Y:S01]  /*17c0*/  UIMAD.WIDE.U32 UR18, UR6, UR8, URZ ;  /* 0x00000008061272a5 */ /* 0x000fe2000f8e00ff */
[----:B------:R-:W-:Y:S01]  /*17d0*/  UMOV UR22, UR23 ;  /* 0x0000001700167c82 */ /* 0x000fe20008000000 */
[----:B------:R-:W-:Y:S01]  /*17e0*/  UMOV UR10, UR11 ;  /* 0x0000000b000a7c82 */ /* 0x000fe20008000000 */
[----:B------:R-:W-:Y:S02]  /*17f0*/  USHF.R.U32.HI UR22, URZ, UR4, UR22 ;  /* 0x00000004ff167299 */ /* 0x000fe40008011616 */
[----:B------:R-:W-:Y:S02]  /*1800*/  @UP2 USHF.R.U32.HI UR5, URZ, UR9, UR10 ;  /* 0x00000009ff052299 */ /* 0x000fe4000801160a */
[----:B------:R-:W-:Y:S01]  /*1810*/  UMOV UR7, UR19 ;  /* 0x0000001300077c82 */ /* 0x000fe20008000000 */
[----:B------:R-:W-:Y:S01]  /*1820*/  UMOV UR16, UR17 ;  /* 0x0000001100107c82 */ /* 0x000fe20008000000 */
[----:B------:R-:W-:-:S02]  /*1830*/  @UP2 USHF.R.U32.HI UR6, URZ, UR9, UR7 ;  /* 0x00000009ff062299 */ /* 0x000fc40008011607 */
[----:B------:R-:W-:Y:S02]  /*1840*/  USHF.R.U32.HI UR16, URZ, UR13, UR16 ;  /* 0x0000000dff107299 */ /* 0x000fe40008011610 */
[----:B------:R-:W-:Y:S02]  /*1850*/  USEL UR4, UR20, UR22, !UP0 ;  /* 0x0000001614047287 */ /* 0x000fe4000c000000 */
[----:B------:R-:W-:Y:S02]  /*1860*/  UIMAD UR7, UR5, UR26, URZ ;  /* 0x0000001a050772a4 */ /* 0x000fe4000f8e02ff */
[----:B------:R-:W-:Y:S02]  /*1870*/  USEL UR5, UR31, UR16, !UP1 ;  /* 0x000000101f057287 */ /* 0x000fe4000c800000 */
[----:B------:R-:W-:Y:S02]  /*1880*/  UIMAD UR12, UR6, UR26, URZ ;  /* 0x0000001a060c72a4 */ /* 0x000fe4000f8e02ff */
[----:B------:R-:W-:-:S02]  /*1890*/  UISETP.GE.AND UP0, UPT, UR4, UR7, UPT ;  /* 0x000000070400728c */ /* 0x000fc4000bf06270 */
[----:B------:R-:W-:Y:S02]  /*18a0*/  UIMAD.WIDE.U32 UR10, UR4, UR8, URZ ;  /* 0x00000008040a72a5 */ /* 0x000fe4000f8e00ff */
[----:B------:R-:W-:Y:S02]  /*18b0*/  UISETP.GE.OR UP0, UPT, UR5, UR12, UP0 ;  /* 0x0000000c0500728c */ /* 0x000fe40008706670 */
[----:B------:R-:W-:Y:S02]  /*18c0*/  UIMAD.WIDE.U32 UR12, UR5, UR8, URZ ;  /* 0x00000008050c72a5 */ /* 0x000fe4000f8e00ff */
[----:B------:R-:W-:Y:S01]  /*18d0*/  UIADD3 UR10, UPT, UPT, -UR4, URZ, URZ ;  /* 0x000000ff040a7290 */ /* 0x000fe2000fffe1ff */
[----:B------:R-:W-:Y:S01]  /*18e0*/  UMOV UR8, UR11 ;  /* 0x0000000b00087c82 */ /* 0x000fe20008000000 */
[----:B------:R-:W-:Y:S02]  /*18f0*/  UIADD3 UR16, UPT, UPT, -UR5, URZ, URZ ;  /* 0x000000ff05107290 */ /* 0x000fe4000fffe1ff */
[----:B------:R-:W-:-:S03]  /*1900*/  USHF.R.U32.HI UR8, URZ, UR9, UR8 ;  /* 0x00000009ff087299 */ /* 0x000fc60008011608 */
[----:B------:R-:W-:Y:S01]  /*1910*/  @!UP0 UMOV UR7, UR13 ;  /* 0x0000000d00078c82 */ /* 0x000fe20008000000 */
[----:B------:R-:W-:Y:S02]  /*1920*/  UIMAD UR20, UR14, UR10, UR20 ;  /* 0x0000000a0e1472a4 */ /* 0x000fe4000f8e0214 */
[----:B------:R-:W-:Y:S02]  /*1930*/  USEL UR8, UR4, UR8, !UP2 ;  /* 0x0000000804087287 */ /* 0x000fe4000d000000 */
[----:B------:R-:W-:Y:S02]  /*1940*/  @!UP0 USHF.R.U32.HI UR7, URZ, UR9, UR7 ;  /* 0x00000009ff078299 */ /* 0x000fe40008011607 */
[----:B------:R-:W-:Y:S02]  /*1950*/  UIADD3 UR9, UPT, UPT, -UR8, URZ, URZ ;  /* 0x000000ff08097290 */ /* 0x000fe4000fffe1ff */
[----:B------:R-:W-:Y:S02]  /*1960*/  @!UP0 USEL UR7, UR5, UR7, !UP2 ;  /* 0x0000000705078287 */ /* 0x000fe4000d000000 */
[----:B------:R-:W-:-:S02]  /*1970*/  UIMAD UR9, UR26, UR9, UR4 ;  /* 0x000000091a0972a4 */ /* 0x000fc4000f8e0204 */
[----:B------:R-:W-:Y:S02]  /*1980*/  @!UP0 UIADD3 UR8, UPT, UPT, UR8, -UR7, URZ ;  /* 0x8000000708088290 */ /* 0x000fe4000fffe0ff */
[----:B------:R-:W-:Y:S02]  /*1990*/  @!UP0 UIMAD UR6, UR9, UR6, UR7 ;  /* 0x00000006090682a4 */ /* 0x000fe4000f8e0207 */
[----:B------:R-:W-:Y:S02]  /*19a0*/  @!UP0 UIMAD UR4, UR8, UR26, UR5 ;  /* 0x0000001a080482a4 */ /* 0x000fe4000f8e0205 */
[----:B------:R-:W-:Y:S02]  /*19b0*/  UIMAD UR16, UR28, UR16, UR31 ;  /* 0x000000101c1072a4 */ /* 0x000fe4000f8e021f */
[----:B------:R-:W-:Y:S01]  /*19c0*/  UIMAD UR20, UR4, UR14, UR20 ;  /* 0x0000000e041472a4 */ /* 0x000fe2000f8e0214 */
[----:B------:R-:W-:Y:S02]  /*19d0*/  @!UP0 UMOV UR5, UR6 ;  /* 0x0000000600058c82 */ /* 0x000fe40008000000 */
[----:B------:R-:W-:-:S12]  /*19e0*/  UIMAD UR16, UR5, UR28, UR16 ;  /* 0x0000001c051072a4 */ /* 0x000fd8000f8e0210 */
.L_x_19:
[----:B------:R-:W-:-:S09]  /*19f0*/  UISETP.NE.AND UP0, UPT, UR29, 0x1, UPT ;  /* 0x000000011d00788c */ /* 0x000fd2000bf05270 */
[----:B------:R-:W-:Y:S05]  /*1a00*/  BRA.U UP0, `(.L_x_20) ;  /* 0x0000000100447547 */ /* 0x000fea000b800000 */
[----:B------:R-:W1:Y:S01]  /*1a10*/  LDCU.128 UR8, c[0x0][0xb10] ;  /* 0x00016200ff0877ac */ /* 0x000e620008000c00 */
[----:B------:R-:W2:Y:S01]  /*1a20*/  LDCU UR12, c[0x0][0xb0c] ;  /* 0x00016180ff0c77ac */ /* 0x000ea20008000800 */
[----:B------:R-:W3:Y:S01]  /*1a30*/  LDCU UR13, c[0x0][0xb20] ;  /* 0x00016400ff0d77ac */ /* 0x000ee20008000800 */
[----:B-1----:R-:W-:Y:S02]  /*1a40*/  UIMAD.WIDE.U32 UR6, UR16, UR8, URZ ;  /* 0x00000008100672a5 */ /* 0x002fe4000f8e00ff */
[----:B------:R-:W-:Y:S02]  /*1a50*/  UIMAD.WIDE.U32 UR4, UR20, UR11, URZ ;  /* 0x0000000b140472a5 */ /* 0x000fe4000f8e00ff */
[----:B--2---:R-:W-:Y:S02]  /*1a60*/  UISETP.NE.AND UP1, UPT, UR12, 0x1, UPT ;  /* 0x000000010c00788c */ /* 0x004fe4000bf25270 */
[----:B------:R-:W-:Y:S01]  /*1a70*/  UISETP.NE.AND UP0, UPT, UR10, 0x1, UPT ;  /* 0x000000010a00788c */ /* 0x000fe2000bf05270 */
[----:B------:R-:W-:-:S02]  /*1a80*/  UMOV UR6, UR7 ;  /* 0x0000000700067c82 */ /* 0x000fc40008000000 */
[----:B------:R-:W-:Y:S01]  /*1a90*/  UMOV UR4, UR5 ;  /* 0x0000000500047c82 */ /* 0x000fe20008000000 */
[----:B------:R-:W-:Y:S02]  /*1aa0*/  USHF.R.U32.HI UR6, URZ, UR9, UR6 ;  /* 0x00000009ff067299 */ /* 0x000fe40008011606 */
[----:B---3--:R-:W-:Y:S02]  /*1ab0*/  USHF.R.U32.HI UR4, URZ, UR13, UR4 ;  /* 0x0000000dff047299 */ /* 0x008fe40008011604 */
[----:B------:R-:W-:Y:S02]  /*1ac0*/  USEL UR5, UR16, UR6, !UP1 ;  /* 0x0000000610057287 */ /* 0x000fe4000c800000 */
[----:B------:R-:W-:-:S04]  /*1ad0*/  USEL UR4, UR20, UR4, !UP0 ;  /* 0x0000000414047287 */ /* 0x000fc8000c000000 */
[----:B------:R-:W-:Y:S02]  /*1ae0*/  UIADD3 UR6, UPT, UPT, -UR4, UR5, URZ ;  /* 0x0000000504067290 */ /* 0x000fe4000fffe1ff */
[----:B------:R-:W-:Y:S02]  /*1af0*/  UIADD3 UR4, UPT, UPT, UR4, -UR5, URZ ;  /* 0x8000000504047290 */ /* 0x000fe4000fffe0ff */
[----:B------:R-:W-:Y:S02]  /*1b00*/  UIMAD UR20, UR6, UR10, UR20 ;  /* 0x0000000a061472a4 */ /* 0x000fe4000f8e0214 */
[----:B------:R-:W-:-:S12]  /*1b10*/  UIMAD UR16, UR4, UR12, UR16 ;  /* 0x0000000c041072a4 */ /* 0x000fd8000f8e0210 */
.L_x_20:
[----:B------:R-:W-:-:S09]  /*1b20*/  UISETP.EQ.U32.AND UP0, UPT, UR37, 0x1, UPT ;  /* 0x000000012500788c */ /* 0x000fd2000bf02070 */
[----:B------:R-:W-:Y:S05]  /*1b30*/  BRA.U !UP0, `(.L_x_21) ;  /* 0x00000001080c7547 */ /* 0x000fea000b800000 */
[----:B------:R-:W-:Y:S01]  /*1b40*/  UCGABAR_WAIT ;  /* 0x0000000000007dc7 */ /* 0x000fe20008000000 */
[----:B------:R-:W-:Y:S01]  /*1b50*/  CCTL.IVALL ;  /* 0x00000000ff00798f */ /* 0x000fe20002000000 */
[----:B------:R-:W-:Y:S05]  /*1b60*/  BRA `(.L_x_22) ;  /* 0x0000000000047947 */ /* 0x000fea0003800000 */
.L_x_21:
[----:B------:R-:W-:Y:S06]  /*1b70*/  BAR.SYNC.DEFER_BLOCKING 0x0 ;  /* 0x0000000000007b1d */ /* 0x000fec0000010000 */
.L_x_22:
[----:B------:R-:W-:Y:S05]  /*1b80*/  BRA.U UP5, `(.L_x_23) ;  /* 0x0000001905947547 */ /* 0x000fea000b800000 */
[----:B------:R-:W1:Y:S01]  /*1b90*/  LDCU UR6, c[0x0][0x38c] ;  /* 0x00007180ff0677ac */ /* 0x000e620008000800 */
[----:B------:R-:W-:Y:S01]  /*1ba0*/  PLOP3.LUT P1, PT, PT, PT, UP3, 0x80, 0x8 ;  /* 0x000000000008781c */ /* 0x000fe20003f2f038 */
[----:B------:R-:W-:Y:S01]  /*1bb0*/  IMAD.MOV.U32 R12, RZ, RZ, 0x1 ;  /* 0x00000001ff0c7424 */ /* 0x000fe200078e00ff */
[----:B------:R-:W-:Y:S01]  /*1bc0*/  ISETP.NE.AND P2, PT, R0, RZ, P3 ;  /* 0x000000ff0000720c */ /* 0x000fe20001f45270 */
[----:B------:R-:W-:Y:S01]  /*1bd0*/  USHF.L.U32 UR48, UR31, 0x6, URZ ;  /* 0x000000061f307899 */ /* 0x000fe200080006ff */
[----:B------:R-:W-:Y:S01]  /*1be0*/  PLOP3.LUT P1, PT, P1, PT, PT, 0x8, 0x80 ;  /* 0x000000000080781c */ /* 0x000fe20000f2e170 */
[----:B------:R-:W-:Y:S01]  /*1bf0*/  USHF.L.U32 UR47, UR31, 0x7, URZ ;  /* 0x000000071f2f7899 */ /* 0x000fe200080006ff */
[----:B------:R-:W-:Y:S01]  /*1c00*/  CS2R R10, SRZ ;  /* 0x00000000000a7805 */ /* 0x000fe2000001ff00 */
[----:B------:R-:W-:Y:S01]  /*1c10*/  UMOV UR13, 0x400 ;  /* 0x00000400000d7882 */ /* 0x000fe20000000000 */
[----:B------:R-:W-:Y:S01]  /*1c20*/  UISETP.NE.AND UP1, UPT, UR21, URZ, UPT ;  /* 0x000000ff1500728c */ /* 0x000fe2000bf25270 */
[----:B------:R-:W-:Y:S01]  /*1c30*/  IMAD.MOV.U32 R9, RZ, RZ, RZ ;  /* 0x000000ffff097224 */ /* 0x000fe200078e00ff */
[----:B------:R-:W-:Y:S01]  /*1c40*/  ULEA UR13, UR50, UR13, 0x18 ;  /* 0x0000000d320d7291 */ /* 0x000fe2000f8ec0ff */
[----:B------:R-:W-:Y:S01]  /*1c50*/  IMAD.MOV.U32 R8, RZ, RZ, 0x1 ;  /* 0x00000001ff087424 */ /* 0x000fe200078e00ff */
[----:B------:R-:W-:-:S02]  /*1c60*/  ULOP3.LUT UR48, UR48, 0x40, URZ, 0xc0, !UPT ;  /* 0x0000004030307892 */ /* 0x000fc4000f8ec0ff */
[----:B------:R-:W-:Y:S01]  /*1c70*/  ULOP3.LUT UR47, UR47, 0x80, URZ, 0xc0, !UPT ;  /* 0x000000802f2f7892 */ /* 0x000fe2000f8ec0ff */
[----:B------:R-:W2:Y:S01]  /*1c80*/  LDCU UR43, c[0x0][0x370] ;  /* 0x00006e00ff2b77ac */ /* 0x000ea20008000800 */
[----:B-1----:R-:W-:Y:S02]  /*1c90*/  UIADD3 UR5, UPT, UPT, UR6, 0x3f, URZ ;  /* 0x0000003f06057890 */ /* 0x002fe4000fffe0ff */
[----:B------:R-:W-:Y:S02]  /*1ca0*/  UIADD3 UR51, UPT, UPT, UR6, 0x7e, URZ ;  /* 0x0000007e06337890 */ /* 0x000fe4000fffe0ff */
[----:B------:R-:W-:Y:S02]  /*1cb0*/  USHF.R.S32.HI UR4, URZ, 0x1f, UR5 ;  /* 0x0000001fff047899 */ /* 0x000fe40008011405 */
[----:B------:R-:W-:Y:S02]  /*1cc0*/  USEL UR21, UR38, 0x2, UP1 ;  /* 0x0000000226157887 */ /* 0x000fe40008800000 */
[----:B------:R-:W-:-:S02]  /*1cd0*/  ULEA.HI UR4, UR4, UR5, URZ, 0x6 ;  /* 0x0000000504047291 */ /* 0x000fc4000f8f30ff */
[----:B------:R-:W-:Y:S02]  /*1ce0*/  UIADD3 UR5, UPT, UPT, UR6, -0x1, URZ ;  /* 0xffffffff06057890 */ /* 0x000fe4000fffe0ff */
[----:B------:R-:W-:Y:S02]  /*1cf0*/  USHF.R.S32.HI UR45, URZ, 0x6, UR4 ;  /* 0x00000006ff2d7899 */ /* 0x000fe40008011404 */
[----:B------:R-:W-:Y:S02]  /*1d00*/  UISETP.GE.U32.AND UP2, UPT, UR5, -0x7f, UPT ;  /* 0xffffff810500788c */ /* 0x000fe4000bf46070 */
[----:B------:R-:W-:Y:S01]  /*1d10*/  UISETP.LT.U32.AND UP0, UPT, UR45, 0x10, UPT ;  /* 0x000000102d00788c */ /* 0x000fe2000bf01070 */
[----:B------:R-:W1:Y:S03]  /*1d20*/  LDCU.64 UR28, c[0x0][0x348] ;  /* 0x00006900ff1c77ac */ /* 0x000e660008000a00 */
[----:B------:R-:W-:Y:S01]  /*1d30*/  USEL UR44, UR45, 0x10, UP0 ;  /* 0x000000102d2c7887 */ /* 0x000fe20008000000 */
[----:B------:R-:W3:Y:S03]  /*1d40*/  LDCU UR41, c[0x0][0x374] ;  /* 0x00006e80ff2977ac */ /* 0x000ee60008000800 */
[----:B------:R-:W-:-:S02]  /*1d50*/  UIADD3 UR4, UPT, UPT, UR44, -0x1, URZ ;  /* 0xffffffff2c047890 */ /* 0x000fc4000fffe0ff */
[----:B------:R-:W-:Y:S02]  /*1d60*/  @UP2 UIADD3 UR4, UPT, UPT, UR44, URZ, URZ ;  /* 0x000000ff2c042290 */ /* 0x000fe4000fffe0ff */
[----:B------:R-:W-:Y:S02]  /*1d70*/  UIADD3 UR38, UPT, UPT, UR13, 0x8400, UR30 ;  /* 0x000084000d267890 */ /* 0x000fe4000fffe01e */
[----:B------:R-:W-:Y:S02]  /*1d80*/  UIADD3 UR37, UPT, UPT, UR13, 0x28400, UR27 ;  /* 0x000284000d257890 */ /* 0x000fe4000fffe01b */
[----:B------:R-:W-:Y:S02]  /*1d90*/  ULEA UR48, UR33, UR48, 0x5 ;  /* 0x0000003021307291 */ /* 0x000fe4000f8e28ff */
[----:B------:R-:W-:Y:S02]  /*1da0*/  ULEA UR47, UR32, UR47, 0x5 ;  /* 0x0000002f202f7291 */ /* 0x000fe4000f8e28ff */
[----:B------:R-:W-:-:S02]  /*1db0*/  UIADD3 UR49, UPT, UPT, UR45, -UR44, URZ ;  /* 0x8000002c2d317290 */ /* 0x000fc4000fffe0ff */
[----:B------:R-:W-:Y:S02]  /*1dc0*/  UIADD3 UR31, UPT, UPT, UR4, 0x1, URZ ;  /* 0x00000001041f7890 */ /* 0x000fe4000fffe0ff */
[----:B------:R-:W-:Y:S01]  /*1dd0*/  UIADD3 UR46, UPT, UPT, -UR4, URZ, URZ ;  /* 0x000000ff042e7290 */ /* 0x000fe2000fffe1ff */
[----:B-123--:R-:W-:-:S11]  /*1de0*/  UMOV UR6, URZ ;  /* 0x000000ff00067c82 */ /* 0x00efd60008000000 */
.L_x_43:
[----:B------:R-:W-:-:S09]  /*1df0*/  UISETP.NE.AND UP0, UPT, UR50, URZ, UPT ;  /* 0x000000ff3200728c */ /* 0x000fd2000bf05270 */
[----:B-1----:R-:W-:Y:S05]  /*1e00*/  BRA.U UP0, `(.L_x_24) ;  /* 0x0000000100287547 */ /* 0x002fea000b800000 */
[----:B------:R-:W-:Y:S02]  /*1e10*/  LEA R0, R9, UR13, 0x3 ;  /* 0x0000000d09007c11 */ /* 0x000fe4000f8e18ff */
[----:B------:R-:W-:-:S04]  /*1e20*/  SHF.L.U32 R3, R8, 0x1f, RZ ;  /* 0x0000001f08037819 */ /* 0x000fc800000006ff */
[----:B------:R-:W1:Y:S02]  /*1e30*/  SYNCS.PHASECHK.TRANS64.TRYWAIT P0, [R0+URZ+0x1a0], R3 ;  /* 0x0001a003000075a7 */ /* 0x000e6400080011ff */
[----:B-1----:R-:W-:Y:S05]  /*1e40*/  @!P0 BRA `(.L_x_25) ;  /* 0x0000007800948947 */ /* 0x002fea0003800000 */
.L_x_137:
[----:B------:R2:W-:Y:S01]  /*1e50*/  SYNCS.ARRIVE.TRANS64.A1T0 RZ, [R0+URZ+0x190], RZ ;  /* 0x000190ff00ff79a7 */ /* 0x0005e200081000ff */
[----:B------:R-:W-:-:S05]  /*1e60*/  VIADD R9, R9, 0x1 ;  /* 0x0000000109097836 */ /* 0x000fca0000000000 */
[----:B------:R-:W-:-:S04]  /*1e70*/  ISETP.NE.AND P0, PT, R9, 0x2, PT ;  /* 0x000000020900780c */ /* 0x000fc80003f05270 */
[----:B-1----:R-:W-:Y:S02]  /*1e80*/  SEL R3, RZ, 0x1, P0 ;  /* 0x00000001ff037807 */ /* 0x002fe40000000000 */
[----:B------:R-:W-:Y:S02]  /*1e90*/  SEL R9, R9, RZ, P0 ;  /* 0x000000ff09097207 */ /* 0x000fe40000000000 */
[----:B------:R-:W-:-:S07]  /*1ea0*/  LOP3.LUT R8, R8, R3, RZ, 0x3c, !PT ;  /* 0x0000000308087212 */ /* 0x000fce00078e3cff */
.L_x_24:
[----:B------:R-:W-:Y:S01]  /*1eb0*/  ULEA UR4, UR6, UR13, 0x3 ;  /* 0x0000000d06047291 */ /* 0x000fe2000f8e18ff */
[----:B--2---:R-:W-:Y:S01]  /*1ec0*/  SHF.L.U32 R0, R12, 0x1f, RZ ;  /* 0x0000001f0c007819 */ /* 0x004fe200000006ff */
[----:B------:R-:W-:Y:S02]  /*1ed0*/  UISETP.GE.U32.AND UP0, UPT, UR51, 0x7f, UPT ;  /* 0x0000007f3300788c */ /* 0x000fe4000bf06070 */
[----:B------:R-:W-:Y:S01]  /*1ee0*/  ULEA UR11, UR20, UR48, 0x7 ;  /* 0x00000030140b7291 */ /* 0x000fe2000f8e38ff */
[----:B------:R-:W-:-:S04]  /*1ef0*/  UMOV UR7, URZ ;  /* 0x000000ff00077c82 */ /* 0x000fc80008000000 */
[----:B------:R1:W2:Y:S01]  /*1f00*/  SYNCS.PHASECHK.TRANS64.TRYWAIT P0, [UR4+0x80], R0 ;  /* 0x00008000ff0075a7 */ /* 0x0002a20008001104 */
[----:B------:R-:W-:-:S04]  /*1f10*/  ULEA.HI UR4, UR16, UR16, URZ, 0x1 ;  /* 0x0000001010047291 */ /* 0x000fc8000f8f08ff */
[----:B------:R-:W-:-:S04]  /*1f20*/  USHF.L.U32 UR4, UR4, 0x7, URZ ;  /* 0x0000000704047899 */ /* 0x000fc800080006ff */
[----:B------:R-:W-:-:S04]  /*1f30*/  ULOP3.LUT UR35, UR4, 0xffffff00, URZ, 0xc0, !UPT ;  /* 0xffffff0004237892 */ /* 0x000fc8000f8ec0ff */
[----:B------:R-:W-:Y:S01]  /*1f40*/  UIADD3 UR35, UPT, UPT, UR47, UR35, URZ ;  /* 0x000000232f237290 */ /* 0x000fe2000fffe0ff */
[----:B------:R-:W-:Y:S11]  /*1f50*/  BRA.U !UP0, `(.L_x_26) ;  /* 0x0000000108c87547 */ /* 0x000ff6000b800000 */
[----:B------:R-:W-:Y:S01]  /*1f60*/  UMOV UR16, UR46 ;  /* 0x0000002e00107c82 */ /* 0x000fe20008000000 */
[----:B------:R-:W-:Y:S01]  /*1f70*/  UMOV UR4, UR6 ;  /* 0x0000000600047c82 */ /* 0x000fe20008000000 */
[----:B------:R-:W-:-:S05]  /*1f80*/  UMOV UR34, URZ ;  /* 0x000000ff00227c82 */ /* 0x000fca0008000000 */
.L_x_32:
[----:B------:R-:W-:Y:S01]  /*1f90*/  ULEA UR33, UR4, UR13, 0x3 ;  /* 0x0000000d04217291 */ /* 0x000fe2000f8e18ff */
[----:B------:R-:W-:Y:S01]  /*1fa0*/  @P3 MOV R2, 0x6000 ;  /* 0x0000600000023802 */ /* 0x000fe20000000f00 */
[----:B--234-:R-:W-:Y:S10]  /*1fb0*/  @P0 BRA `(.L_x_27) ;  /* 0x00000000000c0947 */ /* 0x01cff40003800000 */
[----:B------:R-:W-:-:S04]  /*1fc0*/  SHF.L.U32 R3, R12, 0x1f, RZ ;  /* 0x0000001f0c037819 */ /* 0x000fc800000006ff */
[----:B------:R-:W2:Y:S02]  /*1fd0*/  SYNCS.PHASECHK.TRANS64.TRYWAIT P0, [UR33+0x80], R3 ;  /* 0x00008003ff0075a7 */ /* 0x000ea40008001121 */
[----:B--2---:R-:W-:Y:S05]  /*1fe0*/  @!P0 BRA `(.L_x_28) ;  /* 0x0000007800408947 */ /* 0x004fea0003800000 */
.L_x_27:
[----:B------:R2:W-:Y:S01]  /*1ff0*/  @P3 SYNCS.ARRIVE.TRANS64 RZ, [UR33], R2 ;  /* 0x00000002ffff39a7 */ /* 0x0005e20008000021 */
[----:B------:R-:W-:Y:S02]  /*2000*/  ULOP3.LUT UR5, UR21, 0x2, URZ, 0xfc, !UPT ;  /* 0x0000000215057892 */ /* 0x000fe4000f8efcff */
[----:B------:R-:W-:Y:S02]  /*2010*/  UIADD3 UR16, UPT, UPT, UR16, 0x1, URZ ;  /* 0x0000000110107890 */ /* 0x000fe4000fffe0ff */
[----:B------:R-:W-:Y:S02]  /*2020*/  UISETP.NE.AND UP0, UPT, UR5, 0x2, UPT ;  /* 0x000000020500788c */ /* 0x000fe4000bf05270 */
[----:B------:R-:W-:-:S07]  /*2030*/  UISETP.NE.AND UP2, UPT, UR16, 0x1, UPT ;  /* 0x000000011000788c */ /* 0x000fce000bf45270 */
[----:B------:R-:W-:Y:S05]  /*2040*/  BRA.U UP0, `(.L_x_29) ;  /* 0x0000000100047547 */ /* 0x000fea000b800000 */
[----:B------:R-:W-:Y:S05]  /*2050*/  BPT.TRAP 0x1 ;  /* 0x000000040000795c */ /* 0x000fea0000300000 */
.L_x_29:
[----:B------:R-:W-:Y:S04]  /*2060*/  BSSY.RECONVERGENT B0, `(.L_x_30) ;  /* 0x0000003000007945 */ /* 0x000fe80003800200 */
[----:B------:R-:W-:Y:S05]  /*2070*/  @!P2 BRA `(.L_x_31) ;  /* 0x000000000004a947 */ /* 0x000fea0003800000 */
[----:B------:R-:W-:Y:S05]  /*2080*/  BPT.TRAP 0x1 ;  /* 0x000000040000795c */ /* 0x000fea0000300000 */
.L_x_31:
[----:B------:R-:W-:Y:S05]  /*2090*/  BSYNC.RECONVERGENT B0 ;  /* 0x0000000000007941 */ /* 0x000fea0003800200 */
.L_x_30:
[----:B------:R-:W-:Y:S02]  /*20a0*/  UIADD3 UR5, UPT, UPT, UR4, 0x1, URZ ;  /* 0x0000000104057890 */ /* 0x000fe4000fffe0ff */
[----:B------:R-:W-:Y:S02]  /*20b0*/  ULEA UR32, UR4, UR30, 0xd ;  /* 0x0000001e04207291 */ /* 0x000fe4000f8e68ff */
[----:B------:R-:W-:Y:S02]  /*20c0*/  UISETP.NE.AND UP0, UPT, UR5, 0x10, UPT ;  /* 0x000000100500788c */ /* 0x000fe4000bf05270 */
[----:B------:R-:W-:Y:S02]  /*20d0*/  UIADD3 UR14, UP1, UPT, UR28, 0x80, URZ ;  /* 0x000000801c0e7890 */ /* 0x000fe4000ff3e0ff */
[----:B------:R-:W-:Y:S02]  /*20e0*/  USEL UR7, URZ, 0x1, UP0 ;  /* 0x00000001ff077887 */ /* 0x000fe40008000000 */
[----:B------:R-:W-:-:S02]  /*20f0*/  USEL UR6, UR5, URZ, UP0 ;  /* 0x000000ff05067287 */ /* 0x000fc40008000000 */
[----:B------:R-:W-:Y:S02]  /*2100*/  ULEA UR8, UR4, UR27, 0xc ;  /* 0x0000001b04087291 */ /* 0x000fe4000f8e60ff */
[----:B------:R-:W-:Y:S01]  /*2110*/  ULEA UR5, UR6, UR13, 0x3 ;  /* 0x0000000d06057291 */ /* 0x000fe2000f8e18ff */
[----:B------:R-:W-:Y:S01]  /*2120*/  LOP3.LUT R12, R12, UR7, RZ, 0x3c, !PT ;  /* 0x000000070c0c7c12 */ /* 0x000fe2000f8e3cff */
[----:B------:R-:W-:Y:S02]  /*2130*/  UIADD3 UR4, UP0, UPT, UR28, 0x180, URZ ;  /* 0x000001801c047890 */ /* 0x000fe4000ff1e0ff */
[----:B------:R-:W-:Y:S01]  /*2140*/  ULOP3.LUT UR33, UR33, 0xfefffff8, URZ, 0xc0, !UPT ;  /* 0xfefffff821217892 */ /* 0x000fe2000f8ec0ff */
[----:B-1----:R-:W-:Y:S01]  /*2150*/  SHF.L.U32 R0, R12, 0x1f, RZ ;  /* 0x0000001f0c007819 */ /* 0x002fe200000006ff */
[----:B------:R-:W-:Y:S02]  /*2160*/  UIADD3.X UR15, UPT, UPT, URZ, UR29, URZ, UP1, !UPT ;  /* 0x0000001dff0f7290 */ /* 0x000fe40008ffe4ff */
[----:B------:R-:W-:Y:S01]  /*2170*/  UIADD3 UR32, UPT, UPT, UR13, 0x8400, UR32 ;  /* 0x000084000d207890 */ /* 0x000fe2000fffe020 */
[----:B------:R3:W4:Y:S01]  /*2180*/  SYNCS.PHASECHK.TRANS64.TRYWAIT P0, [UR5+0x80], R0 ;  /* 0x00008000ff0075a7 */ /* 0x0007220008001105 */
[----:B------:R-:W-:-:S02]  /*2190*/  UPRMT UR17, URZ, 0x5410, UR25 ;  /* 0x00005410ff117896 */ /* 0x000fc40008000019 */
[----:B------:R-:W-:Y:S02]  /*21a0*/  UIADD3 UR8, UPT, UPT, UR13, 0x28400, UR8 ;  /* 0x000284000d087890 */ /* 0x000fe4000fffe008 */
[----:B------:R-:W-:Y:S02]  /*21b0*/  UIADD3.X UR5, UPT, UPT, URZ, UR29, URZ, UP0, !UPT ;  /* 0x0000001dff057290 */ /* 0x000fe400087fe4ff */
[----:B------:R-:W-:Y:S01]  /*21c0*/  UPRMT UR7, URZ, 0x5410, UR24 ;  /* 0x00005410ff077896 */ /* 0x000fe20008000018 */
[----:B------:R-:W-:Y:S01]  /*21d0*/  UMOV UR18, 0x0 ;  /* 0x0000000000127882 */ /* 0x000fe20000000000 */
[----:B------:R-:W-:Y:S01]  /*21e0*/  UMOV UR19, 0x10000000 ;  /* 0x1000000000137882 */ /* 0x000fe20000000000 */
[----:B------:R-:W-:Y:S01]  /*21f0*/  UMOV UR10, UR34 ;  /* 0x00000022000a7c82 */ /* 0x000fe20008000000 */
[----:B------:R-:W-:Y:S01]  /*2200*/  UMOV UR12, UR36 ;  /* 0x00000024000c7c82 */ /* 0x000fe20008000000 */
[----:B------:R-:W-:Y:S01]  /*2210*/  UMOV UR9, UR33 ;  /* 0x0000002100097c82 */ /* 0x000fe20008000000 */
[----:B------:R1:W-:Y:S03]  /*2220*/  UTMALDG.3D.MULTICAST.2CTA [UR32], [UR14], UR17, desc[UR18] ;  /* 0x000012200e0073b4 */ /* 0x0003e60008211811 */
[----:B------:R2:W-:Y:S01]  /*2230*/  UTMALDG.3D.MULTICAST.2CTA [UR8], [UR4], UR7, desc[UR18] ;  /* 0x00001208040073b4 */ /* 0x0005e20008211807 */
[----:B-1----:R-:W-:Y:S01]  /*2240*/  UIADD3 UR34, UPT, UPT, UR34, 0x40, URZ ;  /* 0x0000004022227890 */ /* 0x002fe2000fffe0ff */
[----:B--2---:R-:W-:Y:S01]  /*2250*/  UMOV UR7, UR31 ;  /* 0x0000001f00077c82 */ /* 0x004fe20008000000 */
[----:B------:R-:W-:Y:S01]  /*2260*/  UMOV UR4, UR6 ;  /* 0x0000000600047c82 */ /* 0x000fe20008000000 */
[----:B------:R-:W-:Y:S09]  /*2270*/  BRA.U UP2, `(.L_x_32) ;  /* 0xfffffffd02447547 */ /* 0x000ff2000b83ffff */
.L_x_26:
[----:B------:R-:W-:Y:S01]  /*2280*/  ULEA UR4, UR6, UR13, 0x3 ;  /* 0x0000000d06047291 */ /* 0x000fe2000f8e18ff */
[----:B-1-3--:R-:W-:Y:S01]  /*2290*/  SHF.L.U32 R0, R12, 0x1f, RZ ;  /* 0x0000001f0c007819 */ /* 0x00afe200000006ff */
[----:B------:R-:W-:Y:S01]  /*22a0*/  @!P1 SYNCS.ARRIVE.TRANS64.A1T0 RZ, [UR13+0x128], RZ ;  /* 0x000128ffffff99a7 */ /* 0x000fe2000810000d */
[----:B------:R-:W-:-:S06]  /*22b0*/  UISETP.GT.AND UP0, UPT, UR45, UR44, UPT ;  /* 0x0000002c2d00728c */ /* 0x000fcc000bf04270 */
[----:B--2-4-:R1:W2:Y:S03]  /*22c0*/  SYNCS.PHASECHK.TRANS64.TRYWAIT P0, [UR4+0x80], R0 ;  /* 0x00008000ff0075a7 */ /* 0x0142a60008001104 */
[----:B------:R-:W-:Y:S05]  /*22d0*/  BRA.U !UP0, `(.L_x_33) ;  /* 0x0000000108c07547 */ /* 0x000fea000b800000 */
[----:B------:R-:W-:Y:S01]  /*22e0*/  UIADD3 UR26, UPT, UPT, UR49, UR7, URZ ;  /* 0x00000007311a7290 */ /* 0x000fe2000fffe0ff */
[----:B------:R-:W-:-:S11]  /*22f0*/  UMOV UR4, UR6 ;  /* 0x0000000600047c82 */ /* 0x000fd60008000000 */
.L_x_39:
[----:B------:R-:W-:Y:S01]  /*2300*/  ULEA UR17, UR4, UR13, 0x3 ;  /* 0x0000000d04117291 */ /* 0x000fe2000f8e18ff */
[----:B--2---:R-:W-:Y:S01]  /*2310*/  @P3 MOV R2, 0x6000 ;  /* 0x0000600000023802 */ /* 0x004fe20000000f00 */
[----:B--2-4-:R-:W-:Y:S10]  /*2320*/  @P0 BRA `(.L_x_34) ;  /* 0x00000000000c0947 */ /* 0x014ff40003800000 */
[----:B------:R-:W-:-:S04]  /*2330*/  SHF.L.U32 R3, R12, 0x1f, RZ ;  /* 0x0000001f0c037819 */ /* 0x000fc800000006ff */
[----:B------:R-:W2:Y:S02]  /*2340*/  SYNCS.PHASECHK.TRANS64.TRYWAIT P0, [UR17+0x80], R3 ;  /* 0x00008003ff0075a7 */ /* 0x000ea40008001111 */
[----:B--2---:R-:W-:Y:S05]  /*2350*/  @!P0 BRA `(.L_x_35) ;  /* 0x00000074007c8947 */ /* 0x004fea0003800000 */
.L_x_34:
[----:B------:R2:W-:Y:S01]  /*2360*/  @P3 SYNCS.ARRIVE.TRANS64 RZ, [UR17], R2 ;  /* 0x00000002ffff39a7 */ /* 0x0005e20008000011 */
[----:B------:R-:W-:-:S04]  /*2370*/  ULOP3.LUT UR5, UR21, 0x2, URZ, 0xfc, !UPT ;  /* 0x0000000215057892 */ /* 0x000fc8000f8efcff */
[----:B------:R-:W-:-:S09]  /*2380*/  UISETP.NE.AND UP0, UPT, UR5, 0x2, UPT ;  /* 0x000000020500788c */ /* 0x000fd2000bf05270 */
[----:B------:R-:W-:Y:S05]  /*2390*/  BRA.U UP0, `(.L_x_36) ;  /* 0x0000000100047547 */ /* 0x000fea000b800000 */
[----:B------:R-:W-:Y:S05]  /*23a0*/  BPT.TRAP 0x1 ;  /* 0x000000040000795c */ /* 0x000fea0000300000 */
.L_x_36:
[----:B------:R-:W-:Y:S04]  /*23b0*/  BSSY.RECONVERGENT B0, `(.L_x_37) ;  /* 0x0000003000007945 */ /* 0x000fe80003800200 */
[----:B------:R-:W-:Y:S05]  /*23c0*/  @!P2 BRA `(.L_x_38) ;  /* 0x000000000004a947 */ /* 0x000fea0003800000 */
[----:B------:R-:W-:Y:S05]  /*23d0*/  BPT.TRAP 0x1 ;  /* 0x000000040000795c */ /* 0x000fea0000300000 */
.L_x_38:
[----:B------:R-:W-:Y:S05]  /*23e0*/  BSYNC.RECONVERGENT B0 ;  /* 0x0000000000007941 */ /* 0x000fea0003800200 */
.L_x_37:
[----:B------:R-:W-:Y:S02]  /*23f0*/  UIADD3 UR5, UPT, UPT, UR4, 0x1, URZ ;  /* 0x0000000104057890 */ /* 0x000fe4000fffe0ff */
[----:B------:R-:W-:Y:S02]  /*2400*/  UIADD3 UR14, UP1, UPT, UR28, 0x80, URZ ;  /* 0x000000801c0e7890 */ /* 0x000fe4000ff3e0ff */
[----:B------:R-:W-:Y:S02]  /*2410*/  UISETP.NE.AND UP0, UPT, UR5, 0x10, UPT ;  /* 0x000000100500788c */ /* 0x000fe4000bf05270 */
[----:B------:R-:W-:Y:S02]  /*2420*/  ULEA UR16, UR4, UR38, 0xd ;  /* 0x0000002604107291 */ /* 0x000fe4000f8e68ff */
[----:B------:R-:W-:Y:S02]  /*2430*/  USEL UR8, URZ, 0x1, UP0 ;  /* 0x00000001ff087887 */ /* 0x000fe40008000000 */
[----:B------:R-:W-:-:S02]  /*2440*/  USEL UR6, UR5, URZ, UP0 ;  /* 0x000000ff05067287 */ /* 0x000fc40008000000 */
[----:B------:R-:W-:Y:S02]  /*2450*/  UIADD3 UR22, UP0, UPT, UR28, 0x180, URZ ;  /* 0x000001801c167890 */ /* 0x000fe4000ff1e0ff */
[----:B------:R-:W-:Y:S01]  /*2460*/  ULEA UR5, UR6, UR13, 0x3 ;  /* 0x0000000d06057291 */ /* 0x000fe2000f8e18ff */
[----:B------:R-:W-:Y:S01]  /*2470*/  LOP3.LUT R12, R12, UR8, RZ, 0x3c, !PT ;  /* 0x000000080c0c7c12 */ /* 0x000fe2000f8e3cff */
[----:B------:R-:W-:Y:S02]  /*2480*/  ULEA UR8, UR4, UR37, 0xc ;  /* 0x0000002504087291 */ /* 0x000fe4000f8e60ff */
[----:B------:R-:W-:Y:S01]  /*2490*/  USHF.L.U32 UR18, UR7, 0x6, URZ ;  /* 0x0000000607127899 */ /* 0x000fe200080006ff */
[----:B-1----:R-:W-:Y:S01]  /*24a0*/  SHF.L.U32 R0, R12, 0x1f, RZ ;  /* 0x0000001f0c007819 */ /* 0x002fe200000006ff */
[----:B------:R-:W-:Y:S02]  /*24b0*/  ULOP3.LUT UR17, UR17, 0xfefffff8, URZ, 0xc0, !UPT ;  /* 0xfefffff811117892 */ /* 0x000fe4000f8ec0ff */
[----:B------:R-:W-:Y:S01]  /*24c0*/  UPRMT UR4, URZ, 0x5410, UR25 ;  /* 0x00005410ff047896 */ /* 0x000fe20008000019 */
[----:B------:R3:W4:Y:S01]  /*24d0*/  SYNCS.PHASECHK.TRANS64.TRYWAIT P0, [UR5+0x80], R0 ;  /* 0x00008000ff0075a7 */ /* 0x0007220008001105 */
[----:B------:R-:W-:-:S02]  /*24e0*/  UIADD3.X UR15, UPT, UPT, URZ, UR29, URZ, UP1, !UPT ;  /* 0x0000001dff0f7290 */ /* 0x000fc40008ffe4ff */
[----:B------:R-:W-:Y:S02]  /*24f0*/  UPRMT UR5, URZ, 0x5410, UR24 ;  /* 0x00005410ff057896 */ /* 0x000fe40008000018 */
[----:B------:R-:W-:Y:S01]  /*2500*/  UIADD3.X UR23, UPT, UPT, URZ, UR29, URZ, UP0, !UPT ;  /* 0x0000001dff177290 */ /* 0x000fe200087fe4ff */
[----:B------:R-:W-:Y:S01]  /*2510*/  UMOV UR32, 0x0 ;  /* 0x0000000000207882 */ /* 0x000fe20000000000 */
[----:B------:R-:W-:Y:S01]  /*2520*/  UMOV UR33, 0x10000000 ;  /* 0x1000000000217882 */ /* 0x000fe20000000000 */
[----:B------:R-:W-:Y:S01]  /*2530*/  UMOV UR19, UR35 ;  /* 0x0000002300137c82 */ /* 0x000fe20008000000 */
[----:B------:R-:W-:Y:S01]  /*2540*/  UMOV UR20, UR36 ;  /* 0x0000002400147c82 */ /* 0x000fe20008000000 */
[----:B------:R-:W-:Y:S01]  /*2550*/  UMOV UR12, UR36 ;  /* 0x00000024000c7c82 */ /* 0x000fe20008000000 */
[----:B------:R-:W-:Y:S01]  /*2560*/  UMOV UR9, UR17 ;  /* 0x0000001100097c82 */ /* 0x000fe20008000000 */
[----:B------:R-:W-:Y:S01]  /*2570*/  UMOV UR10, UR18 ;  /* 0x00000012000a7c82 */ /* 0x000fe20008000000 */
[----:B------:R1:W-:Y:S01]  /*2580*/  UTMALDG.3D.MULTICAST.2CTA [UR16], [UR14], UR4, desc[UR32] ;  /* 0x000020100e0073b4 */ /* 0x0003e20008211804 */
[----:B------:R-:W-:-:S04]  /*2590*/  UIADD3 UR7, UPT, UPT, UR7, 0x1, URZ ;  /* 0x0000000107077890 */ /* 0x000fc8000fffe0ff */
[----:B------:R-:W-:Y:S01]  /*25a0*/  UISETP.NE.AND UP0, UPT, UR7, UR26, UPT ;  /* 0x0000001a0700728c */ /* 0x000fe2000bf05270 */
[----:B------:R3:W-:Y:S01]  /*25b0*/  UTMALDG.3D.MULTICAST.2CTA [UR8], [UR22], UR5, desc[UR32] ;  /* 0x00002008160073b4 */ /* 0x0007e20008211805 */
[----:B-1----:R-:W-:-:S07]  /*25c0*/  UMOV UR4, UR6 ;  /* 0x0000000600047c82 */ /* 0x002fce0008000000 */
[----:B---3--:R-:W-:Y:S05]  /*25d0*/  BRA.U UP0, `(.L_x_39) ;  /* 0xfffffffd00487547 */ /* 0x008fea000b83ffff */
.L_x_33:
[C---:B------:R-:W-:Y:S01]  /*25e0*/  LEA R3, R11.reuse, UR13, 0x3 ;  /* 0x0000000d0b037c11 */ /* 0x040fe2000f8e18ff */
[----:B------:R-:W-:Y:S01]  /*25f0*/  NOP ;  /* 0x0000000000007918 */ /* 0x000fe20000000000 */
[----:B-1----:R-:W-:Y:S02]  /*2600*/  SHF.L.U32 R0, R10, 0x1f, RZ ;  /* 0x0000001f0a007819 */ /* 0x002fe400000006ff */
[----:B------:R-:W-:Y:S02]  /*2610*/  LEA R5, R11, UR13, 0x4 ;  /* 0x0000000d0b057c11 */ /* 0x000fe4000f8e20ff */
[----:B--2-4-:R-:W1:Y:S02]  /*2620*/  SYNCS.PHASECHK.TRANS64.TRYWAIT P0, [R3+URZ+0x130], R0 ;  /* 0x00013000030075a7 */ /* 0x014e6400080011ff */
[----:B-1----:R-:W-:Y:S05]  /*2630*/  @!P0 BRA `(.L_x_40) ;  /* 0x0000007000dc8947 */ /* 0x002fea0003800000 */
.L_x_140:
[----:B------:R-:W2:Y:S01]  /*2640*/  LDS.128 R4, [R5+0x1c0] ;  /* 0x0001c00005047984 */ /* 0x000ea20000000c00 */
[----:B------:R-:W-:Y:S01]  /*2650*/  UISETP.GE.AND UP0, UPT, UR42, 0x1, UPT ;  /* 0x000000012a00788c */ /* 0x000fe2000bf06270 */
[----:B------:R-:W-:Y:S01]  /*2660*/  @!PT LDS RZ, [RZ] ;  /* 0x00000000fffff984 */ /* 0x000fe20000000800 */
[----:B------:R-:W-:Y:S01]  /*2670*/  @!PT LDS RZ, [RZ] ;  /* 0x00000000fffff984 */ /* 0x000fe20000000800 */
[----:B------:R-:W-:Y:S01]  /*2680*/  @!PT LDS RZ, [RZ] ;  /* 0x00000000fffff984 */ /* 0x000fe20000000800 */
[----:B------:R-:W-:Y:S01]  /*2690*/  @!PT LDS RZ, [RZ] ;  /* 0x00000000fffff984 */ /* 0x000fe20000000800 */
[----:B------:R3:W-:Y:S06]  /*26a0*/  MEMBAR.ALL.CTA ;  /* 0x0000000000007992 */ /* 0x0007ec0000008000 */
[----:B---3--:R-:W3:Y:S01]  /*26b0*/  FENCE.VIEW.ASYNC.S ;  /* 0x00000000000073c6 */ /* 0x008ee20000000000 */
[----:B--2---:R-:W-:-:S13]  /*26c0*/  LOP3.LUT P0, RZ, R6, 0x1, RZ, 0xc0, !PT ;  /* 0x0000000106ff7812 */ /* 0x004fda000780c0ff */
[----:B---3--:R-:W-:Y:S01]  /*26d0*/  VOTEU.ANY UP1, P0 ;  /* 0x0000000000ff7886 */ /* 0x008fe20000020100 */
[----:B------:R-:W-:-:S13]  /*26e0*/  PLOP3.LUT P0, PT, PT, PT, UP1, 0x80, 0x8 ;  /* 0x000000000008781c */ /* 0x000fda0003f0f018 */
[----:B-1----:R-:W-:Y:S02]  /*26f0*/  @P0 LOP3.LUT R0, R5, 0xffff, RZ, 0xc0, !PT ;  /* 0x0000ffff05000812 */ /* 0x002fe400078ec0ff */
[----:B------:R-:W-:Y:S02]  /*2700*/  @P0 MOV R2, R4 ;  /* 0x0000000400020202 */ /* 0x000fe40000000f00 */
[----:B------:R-:W-:Y:S01]  /*2710*/  @P0 R2UR UR5, R0 ;  /* 0x00000000000502ca */ /* 0x000fe200000e0000 */
[----:B------:R-:W-:Y:S01]  /*2720*/  VIADD R0, R3, 0x140 ;  /* 0x0000014003007836 */ /* 0x000fe20000000000 */
[----:B------:R-:W-:Y:S02]  /*2730*/  @P0 SHF.R.U32.HI R4, RZ, 0x10, R5 ;  /* 0x00000010ff040819 */ /* 0x000fe40000011605 */
[----:B------:R-:W-:Y:S02]  /*2740*/  @P0 R2UR UR7, R2 ;  /* 0x00000000020702ca */ /* 0x000fe400000e0000 */
[----:B------:R-:W-:-:S02]  /*2750*/  PRMT R0, RZ, 0x654, R0 ;  /* 0x00000654ff007816 */ /* 0x000fc40000000000 */
[----:B------:R-:W-:Y:S02]  /*2760*/  @P0 R2UR UR4, R4 ;  /* 0x00000000040402ca */ /* 0x000fe400000e0000 */
[----:B------:R1:W-:Y:S03]  /*2770*/  SYNCS.ARRIVE.TRANS64.RED.A1T0 RZ, [R0+URZ], RZ ;  /* 0x000000ff00ff79a7 */ /* 0x0003e600081004ff */
[----:B------:R-:W-:-:S04]  /*2780*/  @UP1 UMOV UR39, UR5 ;  /* 0x0000000500271c82 */ /* 0x000fc80008000000 */
[----:B------:R-:W-:-:S04]  /*2790*/  @UP1 UMOV UR40, UR7 ;  /* 0x0000000700281c82 */ /* 0x000fc80008000000 */
[----:B------:R-:W-:Y:S01]  /*27a0*/  @UP1 UMOV UR36, UR4 ;  /* 0x0000000400241c82 */ /* 0x000fe20008000000 */
[----:B------:R-:W-:Y:S05]  /*27b0*/  BRA.U !UP0, `(.L_x_41) ;  /* 0x0000000108d47547 */ /* 0x000fea000b800000 */
[----:B------:R-:W2:Y:S01]  /*27c0*/  LDCU.128 UR16, c[0x0][0xb10] ;  /* 0x00016200ff1077ac */ /* 0x000ea20008000c00 */
[----:B------:R-:W3:Y:S01]  /*27d0*/  LDCU UR12, c[0x0][0xb20] ;  /* 0x00016400ff0c77ac */ /* 0x000ee20008000800 */
[----:B------:R-:W4:Y:S01]  /*27e0*/  LDCU UR20, c[0x0][0xb0c] ;  /* 0x00016180ff1477ac */ /* 0x000f220008000800 */
[----:B------:R-:W1:Y:S01]  /*27f0*/  LDCU.64 UR8, c[0x0][0xb28] ;  /* 0x00016500ff0877ac */ /* 0x000e620008000a00 */
[----:B------:R-:W-:Y:S02]  /*2800*/  UISETP.NE.AND UP3, UPT, UR42, 0x1, UPT ;  /* 0x000000012a00788c */ /* 0x000fe4000bf65270 */
[----:B--2---:R-:W-:Y:S02]  /*2810*/  UIMAD.WIDE.U32 UR10, UR41, UR19, URZ ;  /* 0x00000013290a72a5 */ /* 0x004fe4000f8e00ff */
[----:B------:R-:W-:Y:S02]  /*2820*/  UIMAD.WIDE.U32 UR4, UR43, UR16, URZ ;  /* 0x000000102b0472a5 */ /* 0x000fe4000f8e00ff */
[----:B------:R-:W-:-:S02]  /*2830*/  UISETP.NE.AND UP0, UPT, UR18, 0x1, UPT ;  /* 0x000000011200788c */ /* 0x000fc4000bf05270 */
[----:B------:R-:W-:Y:S01]  /*2840*/  UIMAD.WIDE.U32 UR22, UR39, UR19, URZ ;  /* 0x00000013271672a5 */ /* 0x000fe2000f8e00ff */
[----:B------:R-:W-:Y:S02]  /*2850*/  UMOV UR10, UR11 ;  /* 0x0000000b000a7c82 */ /* 0x000fe40008000000 */
[----:B------:R-:W-:Y:S01]  /*2860*/  UMOV UR4, UR5 ;  /* 0x0000000500047c82 */ /* 0x000fe20008000000 */
[----:B---3--:R-:W-:Y:S02]  /*2870*/  USHF.R.U32.HI UR10, URZ, UR12, UR10 ;  /* 0x0000000cff0a7299 */ /* 0x008fe4000801160a */
[----:B----4-:R-:W-:Y:S02]  /*2880*/  UISETP.NE.AND UP2, UPT, UR20, 0x1, UPT ;  /* 0x000000011400788c */ /* 0x010fe4000bf45270 */
[----:B------:R-:W-:Y:S02]  /*2890*/  USHF.R.U32.HI UR4, URZ, UR17, UR4 ;  /* 0x00000011ff047299 */ /* 0x000fe40008011604 */
[----:B------:R-:W-:-:S02]  /*28a0*/  USEL UR5, UR41, UR10, !UP0 ;  /* 0x0000000a29057287 */ /* 0x000fc4000c000000 */
[----:B------:R-:W-:Y:S02]  /*28b0*/  USEL UR7, UR43, UR4, !UP2 ;  /* 0x000000042b077287 */ /* 0x000fe4000d000000 */
[----:B-1----:R-:W-:Y:S01]  /*28c0*/  UIMAD.WIDE.U32 UR10, UR5, UR8, URZ ;  /* 0x00000008050a72a5 */ /* 0x002fe2000f8e00ff */
[----:B------:R-:W-:Y:S01]  /*28d0*/  UMOV UR4, UR23 ;  /* 0x0000001700047c82 */ /* 0x000fe20008000000 */
[----:B------:R-:W-:Y:S02]  /*28e0*/  UIMAD.WIDE.U32 UR14, UR40, UR16, URZ ;  /* 0x00000010280e72a5 */ /* 0x000fe4000f8e00ff */
[----:B------:R-:W-:-:S03]  /*28f0*/  UIMAD.WIDE.U32 UR22, UR7, UR8, URZ ;  /* 0x00000008071672a5 */ /* 0x000fc6000f8e00ff */
[----:B------:R-:W-:Y:S01]  /*2900*/  UMOV UR10, UR11 ;  /* 0x0000000b000a7c82 */ /* 0x000fe20008000000 */
[----:B------:R-:W-:Y:S02]  /*2910*/  USHF.R.U32.HI UR4, URZ, UR12, UR4 ;  /* 0x0000000cff047299 */ /* 0x000fe40008011604 */
[----:B------:R-:W-:Y:S01]  /*2920*/  @UP3 USHF.R.U32.HI UR5, URZ, UR9, UR10 ;  /* 0x00000009ff053299 */ /* 0x000fe2000801160a */
[----:B------:R-:W-:Y:S01]  /*2930*/  UMOV UR14, UR15 ;  /* 0x0000000f000e7c82 */ /* 0x000fe20008000000 */
[----:B------:R-:W-:Y:S01]  /*2940*/  UMOV UR22, UR23 ;  /* 0x0000001700167c82 */ /* 0x000fe20008000000 */
[----:B------:R-:W-:Y:S02]  /*2950*/  USHF.R.U32.HI UR17, URZ, UR17, UR14 ;  /* 0x00000011ff117299 */ /* 0x000fe4000801160e */
[----:B------:R-:W-:Y:S02]  /*2960*/  USEL UR4, UR39, UR4, !UP0 ;  /* 0x0000000427047287 */ /* 0x000fe4000c000000 */
[----:B------:R-:W-:-:S02]  /*2970*/  @UP3 USHF.R.U32.HI UR7, URZ, UR9, UR22 ;  /* 0x00000009ff073299 */ /* 0x000fc40008011616 */
[----:B------:R-:W-:Y:S02]  /*2980*/  UIMAD UR10, UR42, UR5, URZ ;  /* 0x000000052a0a72a4 */ /* 0x000fe4000f8e02ff */
[----:B------:R-:W-:Y:S02]  /*2990*/  USEL UR5, UR40, UR17, !UP2 ;  /* 0x0000001128057287 */ /* 0x000fe4000d000000 */
[----:B------:R-:W-:Y:S02]  /*29a0*/  UIMAD UR12, UR42, UR7, URZ ;  /* 0x000000072a0c72a4 */ /* 0x000fe4000f8e02ff */
[----:B------:R-:W-:Y:S02]  /*29b0*/  UISETP.GE.AND UP0, UPT, UR4, UR10, UPT ;  /* 0x0000000a0400728c */ /* 0x000fe4000bf06270 */
[----:B------:R-:W-:Y:S02]  /*29c0*/  UIMAD.WIDE.U32 UR10, UR4, UR8, URZ ;  /* 0x00000008040a72a5 */ /* 0x000fe4000f8e00ff */
[----:B------:R-:W-:-:S02]  /*29d0*/  UISETP.GE.OR UP0, UPT, UR5, UR12, UP0 ;  /* 0x0000000c0500728c */ /* 0x000fc40008706670 */
        /* <DEDUP_REMOVED lines=19> */
.L_x_41:
[----:B------:R-:W2:Y:S02]  /*2b10*/  LDCU UR4, c[0x0][0xb30] ;  /* 0x00016600ff0477ac */ /* 0x000ea40008000800 */
[----:B--2---:R-:W-:-:S09]  /*2b20*/  UISETP.NE.AND UP0, UPT, UR4, 0x1, UPT ;  /* 0x000000010400788c */ /* 0x004fd2000bf05270 */
[----:B------:R-:W-:Y:S05]  /*2b30*/  BRA.U UP0, `(.L_x_42) ;  /* 0x0000000100447547 */ /* 0x000fea000b800000 */
[----:B------:R-:W2:Y:S01]  /*2b40*/  LDCU.128 UR16, c[0x0][0xb10] ;  /* 0x00016200ff1077ac */ /* 0x000ea20008000c00 */
[----:B------:R-:W3:Y:S01]  /*2b50*/  LDCU UR10, c[0x0][0xb0c] ;  /* 0x00016180ff0a77ac */ /* 0x000ee20008000800 */
[----:B------:R-:W4:Y:S01]  /*2b60*/  LDCU UR7, c[0x0][0xb20] ;  /* 0x00016400ff0777ac */ /* 0x000f220008000800 */
[----:B--2---:R-:W-:Y:S02]  /*2b70*/  UIMAD.WIDE.U32 UR8, UR40, UR16, URZ ;  /* 0x00000010280872a5 */ /* 0x004fe4000f8e00ff */
[----:B------:R-:W-:Y:S02]  /*2b80*/  UIMAD.WIDE.U32 UR4, UR39, UR19, URZ ;  /* 0x00000013270472a5 */ /* 0x000fe4000f8e00ff */
[----:B---3--:R-:W-:Y:S02]  /*2b90*/  UISETP.NE.AND UP2, UPT, UR10, 0x1, UPT ;  /* 0x000000010a00788c */ /* 0x008fe4000bf45270 */
[----:B------:R-:W-:Y:S01]  /*2ba0*/  UISETP.NE.AND UP0, UPT, UR18, 0x1, UPT ;  /* 0x000000011200788c */ /* 0x000fe2000bf05270 */
[----:B------:R-:W-:-:S02]  /*2bb0*/  UMOV UR8, UR9 ;  /* 0x0000000900087c82 */ /* 0x000fc40008000000 */
[----:B------:R-:W-:Y:S01]  /*2bc0*/  UMOV UR4, UR5 ;  /* 0x0000000500047c82 */ /* 0x000fe20008000000 */
[----:B------:R-:W-:Y:S02]  /*2bd0*/  USHF.R.U32.HI UR17, URZ, UR17, UR8 ;  /* 0x00000011ff117299 */ /* 0x000fe40008011608 */
[----:B----4-:R-:W-:Y:S02]  /*2be0*/  USHF.R.U32.HI UR4, URZ, UR7, UR4 ;  /* 0x00000007ff047299 */ /* 0x010fe40008011604 */
[----:B------:R-:W-:Y:S02]  /*2bf0*/  USEL UR5, UR40, UR17, !UP2 ;  /* 0x0000001128057287 */ /* 0x000fe4000d000000 */
[----:B------:R-:W-:-:S04]  /*2c00*/  USEL UR4, UR39, UR4, !UP0 ;  /* 0x0000000427047287 */ /* 0x000fc8000c000000 */
[----:B------:R-:W-:Y:S02]  /*2c10*/  UIADD3 UR7, UPT, UPT, UR5, -UR4, URZ ;  /* 0x8000000405077290 */ /* 0x000fe4000fffe0ff */
[----:B------:R-:W-:Y:S02]  /*2c20*/  UIADD3 UR4, UPT, UPT, -UR5, UR4, URZ ;  /* 0x0000000405047290 */ /* 0x000fe4000fffe1ff */
[----:B------:R-:W-:Y:S02]  /*2c30*/  UIMAD UR39, UR7, UR18, UR39 ;  /* 0x00000012072772a4 */ /* 0x000fe4000f8e0227 */
[----:B------:R-:W-:-:S12]  /*2c40*/  UIMAD UR40, UR4, UR10, UR40 ;  /* 0x0000000a042872a4 */ /* 0x000fd8000f8e0228 */
.L_x_42:
[----:B------:R-:W-:Y:S01]  /*2c50*/  VIADD R11, R11, 0x1 ;  /* 0x000000010b0b7836 */ /* 0x000fe20000000000 */
[----:B------:R-:W-:Y:S01]  /*2c60*/  PLOP3.LUT P1, PT, PT, PT, PT, 0x80, 0x8 ;  /* 0x000000000008781c */ /* 0x000fe20003f2f070 */
[----:B------:R-:W-:Y:S02]  /*2c70*/  UIADD3 UR16, UPT, UPT, UR40, UR59, URZ ;  /* 0x0000003b28107290 */ /* 0x000fe4000fffe0ff */
[----:B------:R-:W-:Y:S01]  /*2c80*/  UIADD3 UR20, UPT, UPT, UR39, UR60, URZ ;  /* 0x0000003c27147290 */ /* 0x000fe2000fffe0ff */
[----:B------:R-:W-:-:S04]  /*2c90*/  ISETP.NE.AND P0, PT, R11, 0x2, PT ;  /* 0x000000020b00780c */ /* 0x000fc80003f05270 */
[----:B------:R-:W-:Y:S02]  /*2ca0*/  SEL R3, RZ, 0x1, P0 ;  /* 0x00000001ff037807 */ /* 0x000fe40000000000 */
[----:B------:R-:W-:Y:S02]  /*2cb0*/  SEL R11, R11, RZ, P0 ;  /* 0x000000ff0b0b7207 */ /* 0x000fe40000000000 */
[----:B------:R-:W-:Y:S01]  /*2cc0*/  LOP3.LUT R10, R10, R3, RZ, 0x3c, !PT ;  /* 0x000000030a0a7212 */ /* 0x000fe200078e3cff */
[----:B------:R-:W-:Y:S06]  /*2cd0*/  BRA.U UP1, `(.L_x_43) ;  /* 0xfffffff101447547 */ /* 0x000fec000b83ffff */
[----:B------:R-:W-:Y:S01]  /*2ce0*/  UIADD3 UR13, UPT, UPT, UR13, 0x80, URZ ;  /* 0x000000800d0d7890 */ /* 0x000fe2000fffe0ff */
[----:B------:R-:W-:-:S03]  /*2cf0*/  SHF.L.U32 R3, R12, 0x1f, RZ ;  /* 0x0000001f0c037819 */ /* 0x000fc600000006ff */
[----:B------:R-:W-:-:S09]  /*2d00*/  ULEA UR4, UR6, UR13, 0x3 ;  /* 0x0000000d06047291 */ /* 0x000fd2000f8e18ff */
[----:B------:R-:W2:Y:S02]  /*2d10*/  SYNCS.PHASECHK.TRANS64.TRYWAIT P0, [UR4], R3 ;  /* 0x00000003ff0075a7 */ /* 0x000ea40008001104 */
[----:B--2---:R-:W-:Y:S05]  /*2d20*/  @!P0 BRA `(.L_x_44) ;  /* 0x0000006c00348947 */ /* 0x004fea0003800000 */
.L_x_142:
[----:B------:R-:W-:-:S04]  /*2d30*/  UIADD3 UR4, UPT, UPT, UR6, 0x1, URZ ;  /* 0x0000000106047890 */ /* 0x000fc8000fffe0ff */
[----:B------:R-:W-:-:S04]  /*2d40*/  UISETP.NE.AND UP0, UPT, UR4, 0x10, UPT ;  /* 0x000000100400788c */ /* 0x000fc8000bf05270 */
[----:B------:R-:W-:Y:S02]  /*2d50*/  USEL UR6, URZ, 0x1, UP0 ;  /* 0x00000001ff067887 */ /* 0x000fe40008000000 */
[----:B------:R-:W-:-:S04]  /*2d60*/  USEL UR4, UR4, URZ, UP0 ;  /* 0x000000ff04047287 */ /* 0x000fc80008000000 */
[----:B------:R-:W-:Y:S01]  /*2d70*/  ULEA UR5, UR4, UR13, 0x3 ;  /* 0x0000000d04057291 */ /* 0x000fe2000f8e18ff */
[----:B------:R-:W-:-:S04]  /*2d80*/  LOP3.LUT R2, R12, UR6, RZ, 0x3c, !PT ;  /* 0x000000060c027c12 */ /* 0x000fc8000f8e3cff */
[----:B-1----:R-:W-:-:S04]  /*2d90*/  SHF.L.U32 R3, R2, 0x1f, RZ ;  /* 0x0000001f02037819 */ /* 0x002fc800000006ff */
[----:B------:R-:W1:Y:S02]  /*2da0*/  SYNCS.PHASECHK.TRANS64.TRYWAIT P0, [UR5], R3 ;  /* 0x00000003ff0075a7 */ /* 0x000e640008001105 */
[----:B-1----:R-:W-:Y:S05]  /*2db0*/  @!P0 BRA `(.L_x_45) ;  /* 0x0000006c00288947 */ /* 0x002fea0003800000 */
.L_x_144:
        /* <DEDUP_REMOVED lines=9> */
.L_x_146:
        /* <DEDUP_REMOVED lines=9> */
.L_x_148:
        /* <DEDUP_REMOVED lines=9> */
.L_x_150:
        /* <DEDUP_REMOVED lines=9> */
.L_x_152:
        /* <DEDUP_REMOVED lines=9> */
.L_x_154:
        /* <DEDUP_REMOVED lines=9> */
.L_x_156:
        /* <DEDUP_REMOVED lines=9> */
.L_x_158:
        /* <DEDUP_REMOVED lines=9> */
.L_x_160:
        /* <DEDUP_REMOVED lines=9> */
.L_x_162:
        /* <DEDUP_REMOVED lines=9> */
.L_x_164:
        /* <DEDUP_REMOVED lines=9> */
.L_x_166:
        /* <DEDUP_REMOVED lines=9> */
.L_x_168:
        /* <DEDUP_REMOVED lines=9> */
.L_x_170:
[----:B------:R-:W-:-:S04]  /*3510*/  UIADD3 UR4, UPT, UPT, UR4, 0x1, URZ ;  /* 0x0000000104047890 */ /* 0x000fc8000fffe0ff */
[----:B------:R-:W-:-:S04]  /*3520*/  UISETP.NE.AND UP0, UPT, UR4, 0x10, UPT ;  /* 0x000000100400788c */ /* 0x000fc8000bf05270 */
[----:B------:R-:W-:Y:S02]  /*3530*/  USEL UR5, URZ, 0x1, UP0 ;  /* 0x00000001ff057887 */ /* 0x000fe40008000000 */
[----:B------:R-:W-:-:S04]  /*3540*/  USEL UR4, UR4, URZ, UP0 ;  /* 0x000000ff04047287 */ /* 0x000fc80008000000 */
[----:B------:R-:W-:Y:S01]  /*3550*/  ULEA UR4, UR4, UR13, 0x3 ;  /* 0x0000000d04047291 */ /* 0x000fe2000f8e18ff */
[----:B-1----:R-:W-:-:S04]  /*3560*/  LOP3.LUT R3, R2, UR5, RZ, 0x3c, !PT ;  /* 0x0000000502037c12 */ /* 0x002fc8000f8e3cff */
[----:B------:R-:W-:Y:S01]  /*3570*/  SHF.L.U32 R3, R3, 0x1f, RZ ;  /* 0x0000001f03037819 */ /* 0x000fe200000006ff */
[----:B------:R-:W-:-:S07]  /*3580*/  IMAD.U32 R0, RZ, RZ, UR4 ;  /* 0x00000004ff007e24 */ /* 0x000fce000f8e00ff */
.L_x_59:
[----:B-1----:R1:W2:Y:S02]  /*3590*/  SYNCS.PHASECHK.TRANS64.TRYWAIT P0, [R0+URZ], R3 ;  /* 0x00000003000075a7 */ /* 0x0022a400080011ff */
[----:B--2---:R-:W-:Y:S05]  /*35a0*/  @!P0 NANOSLEEP.SYNCS 0x989680 ;  /* 0x009896800000895d */ /* 0x004fea0003900000 */
[----:B------:R-:W2:Y:S02]  /*35b0*/  @!P0 SYNCS.PHASECHK.TRANS64 P0, [R0+URZ], R3 ;  /* 0x00000003000085a7 */ /* 0x000ea400080010ff */
[----:B--2---:R-:W-:Y:S05]  /*35c0*/  @P0 EXIT ;  /* 0x000000000000094d */ /* 0x004fea0003800000 */
[----:B------:R-:W-:Y:S05]  /*35d0*/  BRA `(.L_x_59) ;  /* 0xfffffffc00ec7947 */ /* 0x000fea000383ffff */
.L_x_23:
[----:B------:R-:W-:-:S04]  /*35e0*/  UISETP.NE.AND UP0, UPT, UR50, URZ, UPT ;  /* 0x000000ff3200728c */ /* 0x000fc8000bf05270 */
[----:B------:R-:W-:-:S09]  /*35f0*/  UISETP.NE.OR UP0, UPT, UR21, 0x1, UP0 ;  /* 0x000000011500788c */ /* 0x000fd20008705670 */
[----:B------:R-:W-:Y:S05]  /*3600*/  BRA.U UP0, `(.L_x_60) ;  /* 0x0000000500487547 */ /* 0x000fea000b800000 */
[----:B------:R-:W-:Y:S01]  /*3610*/  ISETP.GE.U32.AND P2, PT, R0, 0x10, PT ;  /* 0x000000100000780c */ /* 0x000fe20003f46070 */
[----:B------:R-:W-:Y:S01]  /*3620*/  IMAD.MOV.U32 R12, RZ, RZ, 0x1 ;  /* 0x00000001ff0c7424 */ /* 0x000fe200078e00ff */
[----:B------:R-:W-:Y:S02]  /*3630*/  CS2R R10, SRZ ;  /* 0x00000000000a7805 */ /* 0x000fe4000001ff00 */
[----:B------:R-:W-:Y:S01]  /*3640*/  CS2R R8, SRZ ;  /* 0x0000000000087805 */ /* 0x000fe2000001ff00 */
[----:B------:R-:W-:Y:S01]  /*3650*/  UMOV UR4, 0x400 ;  /* 0x0000040000047882 */ /* 0x000fe20000000000 */
[----:B------:R-:W-:Y:S01]  /*3660*/  UMOV UR5, URZ ;  /* 0x000000ff00057c82 */ /* 0x000fe20008000000 */
[----:B------:R-:W-:-:S12]  /*3670*/  ULEA UR6, UR50, UR4, 0x18 ;  /* 0x0000000432067291 */ /* 0x000fd8000f8ec0ff */
.L_x_64:
[----:B------:R-:W-:Y:S02]  /*3680*/  LEA R2, R8, UR6, 0x3 ;  /* 0x0000000608027c11 */ /* 0x000fe4000f8e18ff */
[----:B------:R-:W-:-:S03]  /*3690*/  SHF.L.U32 R5, R9, 0x1f, RZ ;  /* 0x0000001f09057819 */ /* 0x000fc600000006ff */
[----:B------:R-:W-:Y:S01]  /*36a0*/  VIADD R4, R2, 0x1a0 ;  /* 0x000001a002047836 */ /* 0x000fe20000000000 */
[----:B------:R-:W1:Y:S02]  /*36b0*/  SYNCS.PHASECHK.TRANS64.TRYWAIT P0, [R2+URZ+0x190], R5 ;  /* 0x00019005020075a7 */ /* 0x000e6400080011ff */
[----:B-1----:R-:W-:Y:S05]  /*36c0*/  @!P0 BRA `(.L_x_61) ;  /* 0x0000006800348947 */ /* 0x002fea0003800000 */
.L_x_171:
[----:B------:R-:W-:Y:S01]  /*36d0*/  ULEA UR4, UR5, UR6, 0x3 ;  /* 0x0000000605047291 */ /* 0x000fe2000f8e18ff */
[----:B------:R-:W-:Y:S02]  /*36e0*/  PRMT R4, RZ, 0x654, R4 ;  /* 0x00000654ff047816 */ /* 0x000fe40000000004 */
[----:B-1----:R-:W-:Y:S01]  /*36f0*/  SHF.L.U32 R5, R12, 0x1f, RZ ;  /* 0x0000001f0c057819 */ /* 0x002fe200000006ff */
[----:B------:R-:W-:Y:S01]  /*3700*/  UIADD3 UR7, UPT, UPT, UR4, 0x130, URZ ;  /* 0x0000013004077890 */ /* 0x000fe2000fffe0ff */
[----:B------:R1:W-:Y:S05]  /*3710*/  SYNCS.ARRIVE.TRANS64.RED.A1T0 RZ, [R4+URZ], RZ ;  /* 0x000000ff04ff79a7 */ /* 0x0003ea00081004ff */
[----:B------:R-:W-:Y:S01]  /*3720*/  IMAD.U32 R7, RZ, RZ, UR7 ;  /* 0x00000007ff077e24 */ /* 0x000fe2000f8e00ff */
[----:B------:R-:W2:Y:S04]  /*3730*/  SYNCS.PHASECHK.TRANS64.TRYWAIT P0, [UR4+0x140], R5 ;  /* 0x00014005ff0075a7 */ /* 0x000ea80008001104 */
[----:B------:R-:W-:Y:S01]  /*3740*/  PRMT R6, R0, 0x654, R7 ;  /* 0x0000065400067816 */ /* 0x000fe20000000007 */
[----:B-1----:R-:W-:Y:S01]  /*3750*/  @!P2 IMAD.MOV.U32 R4, RZ, RZ, 0x10 ;  /* 0x00000010ff04a424 */ /* 0x002fe200078e00ff */
[----:B--2---:R-:W-:Y:S06]  /*3760*/  @!P0 BRA `(.L_x_62) ;  /* 0x0000006800208947 */ /* 0x004fec0003800000 */
.L_x_173:
[----:B------:R-:W-:Y:S01]  /*3770*/  ULEA UR8, UR5, UR6, 0x4 ;  /* 0x0000000605087291 */ /* 0x000fe2000f8e20ff */
[----:B------:R-:W-:Y:S01]  /*3780*/  SEL R3, R6, R3, !P2 ;  /* 0x0000000306037207 */ /* 0x000fe20005000000 */
[----:B------:R-:W-:Y:S01]  /*3790*/  UIADD3 UR9, UPT, UPT, UR4, 0x130, URZ ;  /* 0x0000013004097890 */ /* 0x000fe2000fffe0ff */
[----:B-1----:R-:W-:Y:S01]  /*37a0*/  LEA R2, R11, UR6, 0x3 ;  /* 0x000000060b027c11 */ /* 0x002fe2000f8e18ff */
[----:B------:R-:W-:Y:S01]  /*37b0*/  UIADD3 UR8, UPT, UPT, UR8, 0x1c0, URZ ;  /* 0x000001c008087890 */ /* 0x000fe2000fffe0ff */
[----:B------:R-:W-:Y:S01]  /*37c0*/  SHF.L.U32 R5, R10, 0x1f, RZ ;  /* 0x0000001f0a057819 */ /* 0x000fe200000006ff */
[----:B------:R1:W-:Y:S01]  /*37d0*/  @!P2 SYNCS.ARRIVE.TRANS64.RED RZ, [R3+URZ], R4 ;  /* 0x0000000403ffa9a7 */ /* 0x0003e200080004ff */
[----:B------:R-:W-:Y:S01]  /*37e0*/  UIADD3 UR4, UPT, UPT, UR5, 0x1, URZ ;  /* 0x0000000105047890 */ /* 0x000fe2000fffe0ff */
[----:B------:R-:W-:-:S03]  /*37f0*/  VIADD R8, R8, 0x1 ;  /* 0x0000000108087836 */ /* 0x000fc60000000000 */
[----:B------:R-:W-:Y:S02]  /*3800*/  UISETP.NE.AND UP0, UPT, UR4, 0x2, UPT ;  /* 0x000000020400788c */ /* 0x000fe4000bf05270 */
[----:B------:R-:W-:Y:S06]  /*3810*/  UGETNEXTWORKID.BROADCAST [UR8], [UR9] ;  /* 0x00000000080073ca */ /* 0x000fec0008000100 */
[----:B------:R-:W-:Y:S01]  /*3820*/  USEL UR7, URZ, 0x1, UP0 ;  /* 0x00000001ff077887 */ /* 0x000fe20008000000 */
[----:B------:R-:W-:Y:S01]  /*3830*/  ISETP.NE.AND P0, PT, R8, 0x2, PT ;  /* 0x000000020800780c */ /* 0x000fe20003f05270 */
[----:B------:R-:W-:Y:S01]  /*3840*/  USEL UR5, UR4, URZ, UP0 ;  /* 0x000000ff04057287 */ /* 0x000fe20008000000 */
[----:B------:R-:W2:Y:S03]  /*3850*/  SYNCS.PHASECHK.TRANS64.TRYWAIT P1, [R2+URZ+0x130], R5 ;  /* 0x00013005020075a7 */ /* 0x000ea600080211ff */
[----:B------:R-:W-:Y:S01]  /*3860*/  LOP3.LUT R12, R12, UR7, RZ, 0x3c, !PT ;  /* 0x000000070c0c7c12 */ /* 0x000fe2000f8e3cff */
[----:B-12---:R-:W-:Y:S07]  /*3870*/  @!P1 BRA `(.L_x_63) ;  /* 0x0000006400f49947 */ /* 0x006fee0003800000 */
.L_x_174:
[C---:B------:R-:W-:Y:S01]  /*3880*/  LEA R4, R11.reuse, UR6, 0x4 ;  /* 0x000000060b047c11 */ /* 0x040fe2000f8e20ff */
[----:B-1----:R-:W-:Y:S01]  /*3890*/  VIADD R2, R2, 0x140 ;  /* 0x0000014002027836 */ /* 0x002fe20000000000 */
[----:B------:R-:W-:Y:S01]  /*38a0*/  SEL R8, R8, RZ, P0 ;  /* 0x000000ff08087207 */ /* 0x000fe20000000000 */
[----:B------:R-:W-:-:S03]  /*38b0*/  VIADD R11, R11, 0x1 ;  /* 0x000000010b0b7836 */ /* 0x000fc60000000000 */
[----:B------:R-:W1:Y:S01]  /*38c0*/  LDS.128 R4, [R4+0x1c0] ;  /* 0x0001c00004047984 */ /* 0x000e620000000c00 */
[----:B------:R-:W-:Y:S02]  /*38d0*/  PRMT R2, RZ, 0x654, R2 ;  /* 0x00000654ff027816 */ /* 0x000fe40000000002 */
[C---:B------:R-:W-:Y:S01]  /*38e0*/  ISETP.NE.AND P1, PT, R11.reuse, 0x2, PT ;  /* 0x000000020b00780c */ /* 0x040fe20003f25270 */
[----:B------:R-:W-:Y:S01]  /*38f0*/  @!PT LDS RZ, [RZ] ;  /* 0x00000000fffff984 */ /* 0x000fe20000000800 */
[----:B------:R-:W-:Y:S01]  /*3900*/  @!PT LDS RZ, [RZ] ;  /* 0x00000000fffff984 */ /* 0x000fe20000000800 */
[----:B------:R-:W-:Y:S01]  /*3910*/  @!PT LDS RZ, [RZ] ;  /* 0x00000000fffff984 */ /* 0x000fe20000000800 */
[----:B------:R-:W-:Y:S01]  /*3920*/  @!PT LDS RZ, [RZ] ;  /* 0x00000000fffff984 */ /* 0x000fe20000000800 */
[----:B------:R2:W-:Y:S06]  /*3930*/  MEMBAR.ALL.CTA ;  /* 0x0000000000007992 */ /* 0x0005ec0000008000 */
[----:B--2---:R-:W2:Y:S01]  /*3940*/  FENCE.VIEW.ASYNC.S ;  /* 0x00000000000073c6 */ /* 0x004ea20000000000 */
[----:B------:R-:W-:Y:S01]  /*3950*/  SEL R11, R11, RZ, P1 ;  /* 0x000000ff0b0b7207 */ /* 0x000fe20000800000 */
[----:B--2---:R2:W-:Y:S01]  /*3960*/  SYNCS.ARRIVE.TRANS64.RED.A1T0 RZ, [R2+URZ], RZ ;  /* 0x000000ff02ff79a7 */ /* 0x0045e200081004ff */
[----:B-1----:R-:W-:-:S02]  /*3970*/  LOP3.LUT P3, RZ, R6, 0x1, RZ, 0xc0, !PT ;  /* 0x0000000106ff7812 */ /* 0x002fc4000786c0ff */
[----:B------:R-:W-:-:S04]  /*3980*/  SEL R5, RZ, 0x1, P1 ;  /* 0x00000001ff057807 */ /* 0x000fc80000800000 */
[----:B------:R-:W-:Y:S02]  /*3990*/  LOP3.LUT R10, R10, R5, RZ, 0x3c, !PT ;  /* 0x000000050a0a7212 */ /* 0x000fe400078e3cff */
[----:B--2---:R-:W-:-:S04]  /*39a0*/  SEL R2, RZ, 0x1, P0 ;  /* 0x00000001ff027807 */ /* 0x004fc80000000000 */
[----:B------:R-:W-:Y:S01]  /*39b0*/  LOP3.LUT R9, R9, R2, RZ, 0x3c, !PT ;  /* 0x0000000209097212 */ /* 0x000fe200078e3cff */
[----:B------:R-:W-:Y:S06]  /*39c0*/  @P3 BRA `(.L_x_64) ;  /* 0xfffffffc002c3947 */ /* 0x000fec000383ffff */
[----:B------:R-:W-:Y:S01]  /*39d0*/  ULEA UR4, UR5, UR6, 0x3 ;  /* 0x0000000605047291 */ /* 0x000fe2000f8e18ff */
[----:B------:R-:W-:-:S08]  /*39e0*/  SHF.L.U32 R3, R12, 0x1f, RZ ;  /* 0x0000001f0c037819 */ /* 0x000fd000000006ff */
[----:B------:R-:W1:Y:S02]  /*39f0*/  SYNCS.PHASECHK.TRANS64 P0, [UR4+0x140], R3 ;  /* 0x00014003ff0075a7 */ /* 0x000e640008001004 */
[----:B-1----:R-:W-:Y:S05]  /*3a00*/  @P0 BRA `(.L_x_65) ;  /* 0x0000000000080947 */ /* 0x002fea0003800000 */
[----:B------:R-:W1:Y:S02]  /*3a10*/  SYNCS.PHASECHK.TRANS64.TRYWAIT P0, [UR4+0x140], R3 ;  /* 0x00014003ff0075a7 */ /* 0x000e640008001104 */
[----:B-1----:R-:W-:Y:S05]  /*3a20*/  @!P0 BRA `(.L_x_66) ;  /* 0x00000064009c8947 */ /* 0x002fea0003800000 */
.L_x_65:
[----:B------:R-:W-:-:S04]  /*3a30*/  UIADD3 UR7, UPT, UPT, UR5, 0x1, URZ ;  /* 0x0000000105077890 */ /* 0x000fc8000fffe0ff */
[----:B------:R-:W-:-:S04]  /*3a40*/  UISETP.NE.AND UP0, UPT, UR7, 0x2, UPT ;  /* 0x000000020700788c */ /* 0x000fc8000bf05270 */
[----:B------:R-:W-:Y:S02]  /*3a50*/  USEL UR8, URZ, 0x1, UP0 ;  /* 0x00000001ff087887 */ /* 0x000fe40008000000 */
[----:B------:R-:W-:-:S04]  /*3a60*/  USEL UR7, UR7, URZ, UP0 ;  /* 0x000000ff07077287 */ /* 0x000fc80008000000 */
[----:B------:R-:W-:Y:S01]  /*3a70*/  ULEA UR7, UR7, UR6, 0x3 ;  /* 0x0000000607077291 */ /* 0x000fe2000f8e18ff */
[----:B-1----:R-:W-:-:S04]  /*3a80*/  LOP3.LUT R3, R12, UR8, RZ, 0x3c, !PT ;  /* 0x000000080c037c12 */ /* 0x002fc8000f8e3cff */
[----:B------:R-:W-:-:S04]  /*3a90*/  SHF.L.U32 R0, R3, 0x1f, RZ ;  /* 0x0000001f03007819 */ /* 0x000fc800000006ff */
[----:B------:R-:W1:Y:S02]  /*3aa0*/  SYNCS.PHASECHK.TRANS64 P0, [UR7+0x140], R0 ;  /* 0x00014000ff0075a7 */ /* 0x000e640008001007 */
[----:B-1----:R-:W-:Y:S05]  /*3ab0*/  @P0 EXIT ;  /* 0x000000000000094d */ /* 0x002fea0003800000 */
[----:B------:R-:W-:Y:S02]  /*3ac0*/  SHF.L.U32 R3, R3, 0x1f, RZ ;  /* 0x0000001f03037819 */ /* 0x000fe400000006ff */
[----:B------:R-:W-:-:S07]  /*3ad0*/  MOV R0, UR7 ;  /* 0x0000000700007c02 */ /* 0x000fce0008000f00 */
.L_x_67:
[----:B-1----:R1:W2:Y:S02]  /*3ae0*/  SYNCS.PHASECHK.TRANS64.TRYWAIT P0, [R0+URZ+0x140], R3 ;  /* 0x00014003000075a7 */ /* 0x0022a400080011ff */
[----:B--2---:R-:W-:Y:S05]  /*3af0*/  @!P0 NANOSLEEP.SYNCS 0x989680 ;  /* 0x009896800000895d */ /* 0x004fea0003900000 */
[----:B------:R-:W2:Y:S02]  /*3b00*/  @!P0 SYNCS.PHASECHK.TRANS64 P0, [R0+URZ+0x140], R3 ;  /* 0x00014003000085a7 */ /* 0x000ea400080010ff */
[----:B--2---:R-:W-:Y:S05]  /*3b10*/  @P0 EXIT ;  /* 0x000000000000094d */ /* 0x004fea0003800000 */
[----:B------:R-:W-:Y:S05]  /*3b20*/  BRA `(.L_x_67) ;  /* 0xfffffffc00ec7947 */ /* 0x000fea000383ffff */
.L_x_60:
[----:B------:R-:W-:Y:S05]  /*3b30*/  BRA.U UP4, `(.L_x_68) ;  /* 0x0000001104a07547 */ /* 0x000fea000b800000 */
[----:B------:R-:W-:Y:S01]  /*3b40*/  UMOV UR4, 0x40 ;  /* 0x0000004000047882 */ /* 0x000fe20000000000 */
[----:B------:R-:W-:Y:S01]  /*3b50*/  NOP ;  /* 0x0000000000007918 */ /* 0x000fe20000000000 */
[----:B------:R-:W-:Y:S01]  /*3b60*/  ULEA UR5, UR50, UR4, 0x18 ;  /* 0x0000000432057291 */ /* 0x000fe2000f8ec0ff */
[----:B------:R-:W-:Y:S02]  /*3b70*/  UMOV UR6, 0x400 ;  /* 0x0000040000067882 */ /* 0x000fe40000000000 */
[----:B------:R-:W-:-:S06]  /*3b80*/  ULEA UR6, UR50, UR6, 0x18 ;  /* 0x0000000632067291 */ /* 0x000fcc000f8ec0ff */
[----:B------:R-:W1:Y:S02]  /*3b90*/  LDS.U8 R0, [UR5+0x1c] ;  /* 0x00001c05ff007984 */ /* 0x000e640008000000 */
[----:B-1----:R-:W-:-:S13]  /*3ba0*/  ISETP.NE.AND P0, PT, R0, RZ, PT ;  /* 0x000000ff0000720c */ /* 0x002fda0003f05270 */
[----:B------:R-:W-:Y:S05]  /*3bb0*/  @P0 BRA `(.L_x_69) ;  /* 0x0000000400080947 */ /* 0x000fea0003800000 */
[----:B------:R-:W-:Y:S02]  /*3bc0*/  UISETP.NE.U32.AND UP1, UPT, UR35, 0x1, UPT ;  /* 0x000000012300788c */ /* 0x000fe4000bf25070 */
[----:B------:R-:W-:-:S07]  /*3bd0*/  UIADD3 UR7, UPT, UPT, UR5, 0x8, URZ ;  /* 0x0000000805077890 */ /* 0x000fce000fffe0ff */
[----:B------:R-:W-:Y:S05]  /*3be0*/  BRA.U !UP1, `(.L_x_70) ;  /* 0x00000001099c7547 */ /* 0x000fea000b800000 */
[----:B------:R-:W-:Y:S01]  /*3bf0*/  ELECT P0, URZ, PT ;  /* 0x0000000000ff782f */ /* 0x000fe20003800000 */
[----:B------:R-:W-:-:S12]  /*3c00*/  BSSY B0, `(.L_x_70) ;  /* 0x0000025000007945 */ /* 0x000fd80003800000 */
[----:B------:R-:W-:Y:S05]  /*3c10*/  @!P0 BRA `(.L_x_71) ;  /* 0x00000000008c8947 */ /* 0x000fea0003800000 */
[----:B------:R-:W-:-:S05]  /*3c20*/  UMOV UR4, 0x10 ;  /* 0x0000001000047882 */ /* 0x000fca0000000000 */
[----:B------:R-:W-:Y:S04]  /*3c30*/  DEPBAR.LE SB1, 0x36 ;  /* 0x00009d800000791a */ /* 0x000fe80000000000 */
[----:B------:R-:W1:Y:S02]  /*3c40*/  UTCATOMSWS.2CTA.FIND_AND_SET.ALIGN UP0, UR4, UR4 ;  /* 0x00000004000475e3 */ /* 0x000e640008200800 */
[----:B-1----:R-:W-:Y:S01]  /*3c50*/  MOV R11, UR4 ;  /* 0x00000004000b7c02 */ /* 0x002fe20008000f00 */
[----:B------:R-:W-:Y:S06]  /*3c60*/  BRA.U UP0, `(.L_x_72) ;  /* 0x0000000100187547 */ /* 0x000fec000b800000 */
.L_x_73:
[----:B------:R-:W-:Y:S05]  /*3c70*/  NANOSLEEP 0x64 ;  /* 0x000000640000795d */ /* 0x000fea0003800000 */
[----:B------:R-:W-:-:S05]  /*3c80*/  UMOV UR4, 0x10 ;  /* 0x0000001000047882 */ /* 0x000fca0000000000 */
[----:B------:R-:W-:Y:S04]  /*3c90*/  DEPBAR.LE SB1, 0x36 ;  /* 0x00009d800000791a */ /* 0x000fe80000000000 */
[----:B------:R-:W1:Y:S02]  /*3ca0*/  UTCATOMSWS.2CTA.FIND_AND_SET.ALIGN UP0, UR4, UR4 ;  /* 0x00000004000475e3 */ /* 0x000e640008200800 */
[----:B-1----:R-:W-:Y:S01]  /*3cb0*/  MOV R11, UR4 ;  /* 0x00000004000b7c02 */ /* 0x002fe20008000f00 */
[----:B------:R-:W-:Y:S05]  /*3cc0*/  BRA.U !UP0, `(.L_x_73) ;  /* 0xfffffffd08e87547 */ /* 0x000fea000b83ffff */
.L_x_72:
[----:B------:R-:W1:Y:S01]  /*3cd0*/  LDS R7, [UR5+0x10] ;  /* 0x00001005ff077984 */ /* 0x000e620008000800 */
[----:B------:R-:W-:Y:S01]  /*3ce0*/  IMAD.U32 R5, RZ, RZ, UR6 ;  /* 0x00000006ff057e24 */ /* 0x000fe2000f8e00ff */
[----:B------:R-:W-:-:S03]  /*3cf0*/  MOV R4, UR34 ;  /* 0x0000002200047c02 */ /* 0x000fc60008000f00 */
[----:B------:R-:W-:Y:S01]  /*3d00*/  VIADD R5, R5, 0x1e0 ;  /* 0x000001e005057836 */ /* 0x000fe20000000000 */
[----:B-1----:R-:W-:-:S04]  /*3d10*/  SHF.L.U32 R7, R7, 0x1f, RZ ;  /* 0x0000001f07077819 */ /* 0x002fc800000006ff */
[----:B------:R-:W1:Y:S02]  /*3d20*/  SYNCS.PHASECHK.TRANS64.TRYWAIT P0, [UR5+0x8], R7 ;  /* 0x00000807ff0075a7 */ /* 0x000e640008001105 */
[----:B-1----:R-:W-:Y:S05]  /*3d30*/  @P0 BRA `(.L_x_74) ;  /* 0x0000000000080947 */ /* 0x002fea0003800000 */
[----:B------:R-:W1:Y:S02]  /*3d40*/  SYNCS.PHASECHK.TRANS64.TRYWAIT P0, [UR5+0x8], R7 ;  /* 0x00000807ff0075a7 */ /* 0x000e640008001105 */
[----:B-1----:R-:W-:Y:S05]  /*3d50*/  @!P0 BRA `(.L_x_75) ;  /* 0x0000006000e88947 */ /* 0x002fea0003800000 */
.L_x_74:
[----:B-1----:R-:W-:Y:S01]  /*3d60*/  HFMA2 R0, -RZ, RZ, 0, 5.9604644775390625e-08 ;  /* 0x00000001ff007431 */ /* 0x002fe200000001ff */
[----:B------:R-:W-:Y:S01]  /*3d70*/  UPRMT UR4, UR34, 0x654, UR7 ;  /* 0x0000065422047896 */ /* 0x000fe20008000007 */
[----:B------:R-:W-:Y:S01]  /*3d80*/  IMAD.MOV.U32 R8, RZ, RZ, 0xffff ;  /* 0x0000ffffff087424 */ /* 0x000fe200078e00ff */
[----:B------:R-:W-:Y:S01]  /*3d90*/  PRMT R4, R4, 0x654, R5 ;  /* 0x0000065404047816 */ /* 0x000fe20000000005 */
[----:B------:R-:W-:Y:S02]  /*3da0*/  IMAD.MOV.U32 R6, RZ, RZ, 0x4 ;  /* 0x00000004ff067424 */ /* 0x000fe400078e00ff */
[----:B------:R-:W-:Y:S01]  /*3db0*/  IMAD.SHL.U32 R9, R11, 0x20, RZ ;  /* 0x000000200b097824 */ /* 0x000fe200078e00ff */
[----:B------:R-:W-:Y:S02]  /*3dc0*/  MOV R5, UR4 ;  /* 0x0000000400057c02 */ /* 0x000fe40008000f00 */
[-C--:B------:R-:W-:Y:S01]  /*3dd0*/  SHF.L.U32 R8, R8, R11.reuse, RZ ;  /* 0x0000000b08087219 */ /* 0x080fe200000006ff */
[----:B------:R1:W-:Y:S01]  /*3de0*/  SYNCS.ARRIVE.TRANS64.RED RZ, [UR4], R6 ;  /* 0x00000006ffff79a7 */ /* 0x0003e20008000404 */
[----:B------:R-:W-:Y:S01]  /*3df0*/  SHF.L.U32 R7, R0, R11, RZ ;  /* 0x0000000b00077219 */ /* 0x000fe200000006ff */
[----:B------:R1:W-:Y:S04]  /*3e00*/  STS [UR6+0x1e0], R9 ;  /* 0x0001e009ff007988 */ /* 0x0003e80008000806 */
[----:B------:R1:W-:Y:S04]  /*3e10*/  STAS [R4.64], R11 ;  /* 0x0000000b04007dbd */ /* 0x0003e8000c0008ff */
[----:B------:R1:W-:Y:S04]  /*3e20*/  ATOMS.OR RZ, [UR5+0x14], R8 ;  /* 0x00001408ffff798c */ /* 0x0003e8000b000005 */
[----:B------:R1:W-:Y:S04]  /*3e30*/  ATOMS.OR RZ, [UR5+0x18], R7 ;  /* 0x00001807ffff798c */ /* 0x0003e8000b000005 */
[----:B------:R1:W-:Y:S02]  /*3e40*/  ATOMS.XOR RZ, [UR5+0x10], R0 ;  /* 0x00001000ffff798c */ /* 0x0003e4000b800005 */
.L_x_71:
[----:B------:R-:W-:Y:S05]  /*3e50*/  BSYNC B0 ;  /* 0x0000000000007941 */ /* 0x000fea0003800000 */
.L_x_70:
[----:B------:R-:W-:Y:S05]  /*3e60*/  BRA.U UP1, `(.L_x_76) ;  /* 0x00000001016c7547 */ /* 0x000fea000b800000 */
[----:B------:R-:W-:-:S03]  /*3e70*/  UMOV UR4, 0xffffffff ;  /* 0xffffffff00047882 */ /* 0x000fc60000000000 */
[----:B------:R-:W-:Y:S05]  /*3e80*/  BRA.DIV UR4, `(.L_x_77) ;  /* 0x0000006204b47947 */ /* 0x000fea000b800000 */
[----:B------:R-:W-:-:S13]  /*3e90*/  ELECT P0, URZ, PT ;  /* 0x0000000000ff782f */ /* 0x000fda0003800000 */
.L_x_178:
[----:B------:R-:W-:Y:S05]  /*3ea0*/  @!P0 BRA `(.L_x_76) ;  /* 0x00000000005c8947 */ /* 0x000fea0003800000 */
[----:B-1----:R-:W1:Y:S02]  /*3eb0*/  LDS R5, [UR5+0x10] ;  /* 0x00001005ff057984 */ /* 0x002e640008000800 */
[----:B-1----:R-:W-:-:S04]  /*3ec0*/  SHF.L.U32 R5, R5, 0x1f, RZ ;  /* 0x0000001f05057819 */ /* 0x002fc800000006ff */
[----:B------:R-:W1:Y:S02]  /*3ed0*/  SYNCS.PHASECHK.TRANS64.TRYWAIT P0, [UR5+0x8], R5 ;  /* 0x00000805ff0075a7 */ /* 0x000e640008001105 */
[----:B-1----:R-:W-:Y:S05]  /*3ee0*/  @P0 BRA `(.L_x_78) ;  /* 0x0000000000080947 */ /* 0x002fea0003800000 */
[----:B------:R-:W1:Y:S02]  /*3ef0*/  SYNCS.PHASECHK.TRANS64.TRYWAIT P0, [UR5+0x8], R5 ;  /* 0x00000805ff0075a7 */ /* 0x000e640008001105 */
[----:B-1----:R-:W-:Y:S05]  /*3f00*/  @!P0 BRA `(.L_x_79) ;  /* 0x0000006000b88947 */ /* 0x002fea0003800000 */
.L_x_78:
[----:B------:R-:W2:Y:S01]  /*3f10*/  LDS R7, [UR6+0x1e0] ;  /* 0x0001e006ff077984 */ /* 0x000ea20008000800 */
[----:B-1----:R-:W-:Y:S02]  /*3f20*/  HFMA2 R0, -RZ, RZ, 0, 5.9604644775390625e-08 ;  /* 0x00000001ff007431 */ /* 0x002fe400000001ff */
[----:B------:R-:W-:Y:S01]  /*3f30*/  IMAD.MOV.U32 R4, RZ, RZ, 0xffff ;  /* 0x0000ffffff047424 */ /* 0x000fe200078e00ff */
[----:B------:R-:W-:Y:S01]  /*3f40*/  UPRMT UR4, UR34, 0x654, UR7 ;  /* 0x0000065422047896 */ /* 0x000fe20008000007 */
[----:B--2---:R-:W-:-:S03]  /*3f50*/  IMAD.SHL.U32 R5, R7, 0x20, RZ ;  /* 0x0000002007057824 */ /* 0x004fc600078e00ff */
[-C--:B------:R-:W-:Y:S02]  /*3f60*/  SHF.L.U32 R4, R4, R7.reuse, RZ ;  /* 0x0000000704047219 */ /* 0x080fe400000006ff */
[----:B------:R-:W-:Y:S01]  /*3f70*/  SHF.L.U32 R7, R0, R7, RZ ;  /* 0x0000000700077219 */ /* 0x000fe200000006ff */
[----:B------:R2:W-:Y:S04]  /*3f80*/  STS [UR6+0x1e0], R5 ;  /* 0x0001e005ff007988 */ /* 0x0005e80008000806 */
[----:B------:R2:W-:Y:S04]  /*3f90*/  ATOMS.OR RZ, [UR5+0x14], R4 ;  /* 0x00001404ffff798c */ /* 0x0005e8000b000005 */
[----:B------:R2:W-:Y:S01]  /*3fa0*/  ATOMS.OR RZ, [UR5+0x18], R7 ;  /* 0x00001807ffff798c */ /* 0x0005e2000b000005 */
[----:B------:R-:W-:Y:S03]  /*3fb0*/  SYNCS.ARRIVE.TRANS64.RED.A1T0 RZ, [UR4], RZ ;  /* 0x000000ffffff79a7 */ /* 0x000fe60008100404 */
[----:B------:R2:W-:Y:S01]  /*3fc0*/  ATOMS.XOR RZ, [UR5+0x10], R0 ;  /* 0x00001000ffff798c */ /* 0x0005e2000b800005 */
[----:B------:R-:W-:Y:S05]  /*3fd0*/  BRA `(.L_x_76) ;  /* 0x0000000000107947 */ /* 0x000fea0003800000 */
.L_x_69:
[----:B------:R-:W-:Y:S02]  /*3fe0*/  MOV R0, 0xffffffff ;  /* 0xffffffff00007802 */ /* 0x000fe40000000f00 */
[----:B------:R-:W-:-:S03]  /*3ff0*/  MOV R4, 0x4020 ;  /* 0x0000402000047802 */ /* 0x000fc60000000f00 */
[----:B------:R1:W-:Y:S04]  /*4000*/  STS [UR6+0x1e0], R0 ;  /* 0x0001e000ff007988 */ /* 0x0003e80008000806 */
[----:B-1---5:R-:W-:Y:S05]  /*4010*/  CALL.REL.NOINC `($__internal_1_$__cuda_sm10x_tcgen05_guardrail_trap_phase_invalid_during_alloc) ;  /* 0x0000006800007944 */ /* 0x022fea0003c00000 */
.L_x_76:
[----:B------:R-:W-:Y:S05]  /*4020*/  WARPSYNC.ALL ;  /* 0x0000000000007948 */ /* 0x000fea0003800000 */
[----:B------:R-:W3:Y:S01]  /*4030*/  S2UR UR4, SR_CgaCtaId ;  /* 0x00000000000479c3 */ /* 0x000ee20000008800 */
[----:B------:R-:W-:Y:S01]  /*4040*/  UMOV UR17, 0x400 ;  /* 0x0000040000117882 */ /* 0x000fe20000000000 */
[----:B------:R-:W-:-:S06]  /*4050*/  NOP ;  /* 0x0000000000007918 */ /* 0x000fcc0000000000 */
[----:B------:R-:W-:Y:S06]  /*4060*/  BAR.ARV 0x6, 0xa0 ;  /* 0x0182800000007b1d */ /* 0x000fec0000002000 */
[----:B------:R-:W4:Y:S01]  /*4070*/  LDCU UR6, c[0x0][0x38c] ;  /* 0x00007180ff0677ac */ /* 0x000f220008000800 */
[----:B------:R-:W-:Y:S01]  /*4080*/  LOP3.LUT R3, R3, 0xffff, RZ, 0xc0, !PT ;  /* 0x0000ffff03037812 */ /* 0x000fe200078ec0ff */
[----:B-1----:R-:W-:Y:S01]  /*4090*/  IMAD.MOV.U32 R9, RZ, RZ, 0x1 ;  /* 0x00000001ff097424 */ /* 0x002fe200078e00ff */
[----:B------:R-:W-:Y:S01]  /*40a0*/  LOP3.LUT R2, R2, 0xffff, RZ, 0xc0, !PT ;  /* 0x0000ffff02027812 */ /* 0x000fe200078ec0ff */
[----:B------:R-:W-:Y:S01]  /*40b0*/  IMAD.MOV.U32 R8, RZ, RZ, RZ ;  /* 0x000000ffff087224 */ /* 0x000fe200078e00ff */
[----:B------:R-:W-:Y:S01]  /*40c0*/  R2UR UR20, R3 ;  /* 0x00000000031472ca */ /* 0x000fe200000e0000 */
[----:B------:R-:W-:Y:S01]  /*40d0*/  UMOV UR24, URZ ;  /* 0x000000ff00187c82 */ /* 0x000fe20008000000 */
[----:B------:R-:W-:-:S02]  /*40e0*/  R2UR UR30, R2 ;  /* 0x00000000021e72ca */ /* 0x000fc400000e0000 */
[----:B------:R-:W-:Y:S01]  /*40f0*/  CS2R R2, SRZ ;  /* 0x0000000000027805 */ /* 0x000fe2000001ff00 */
[----:B------:R-:W-:Y:S01]  /*4100*/  UMOV UR15, URZ ;  /* 0x000000ff000f7c82 */ /* 0x000fe20008000000 */
[----:B---3--:R-:W-:Y:S01]  /*4110*/  ULEA UR17, UR4, UR17, 0x18 ;  /* 0x0000001104117291 */ /* 0x008fe2000f8ec0ff */
[----:B------:R-:W-:Y:S01]  /*4120*/  UMOV UR14, URZ ;  /* 0x000000ff000e7c82 */ /* 0x000fe20008000000 */
[----:B------:R-:W-:Y:S02]  /*4130*/  UISETP.NE.AND UP3, UPT, UR35, URZ, UPT ;  /* 0x000000ff2300728c */ /* 0x000fe4000bf65270 */
[----:B------:R-:W-:Y:S02]  /*4140*/  UIADD3 UR5, UPT, UPT, UR17, 0x8400, URZ ;  /* 0x0000840011057890 */ /* 0x000fe4000fffe0ff */
[----:B------:R-:W-:-:S03]  /*4150*/  UIADD3 UR4, UPT, UPT, UR17, 0x28400, URZ ;  /* 0x0002840011047890 */ /* 0x000fc6000fffe0ff */
[----:B--2---:R-:W1:Y:S01]  /*4160*/  LDS R0, [UR17+0x1e0] ;  /* 0x0001e011ff007984 */ /* 0x004e620008000800 */
[----:B----4-:R-:W-:Y:S02]  /*4170*/  UIADD3 UR6, UPT, UPT, UR6, 0x3f, URZ ;  /* 0x0000003f06067890 */ /* 0x010fe4000fffe0ff */
[----:B------:R-:W-:Y:S02]  /*4180*/  USHF.R.U32.HI UR5, URZ, 0x4, UR5 ;  /* 0x00000004ff057899 */ /* 0x000fe40008011605 */
[----:B------:R-:W-:Y:S02]  /*4190*/  USHF.R.S32.HI UR25, URZ, 0x1f, UR6 ;  /* 0x0000001fff197899 */ /* 0x000fe40008011406 */
[----:B------:R-:W-:Y:S02]  /*41a0*/  USHF.R.U32.HI UR4, URZ, 0x4, UR4 ;  /* 0x00000004ff047899 */ /* 0x000fe40008011604 */
[----:B------:R-:W-:Y:S02]  /*41b0*/  ULEA.HI UR25, UR25, UR6, URZ, 0x6 ;  /* 0x0000000619197291 */ /* 0x000fe4000f8f30ff */
[----:B------:R-:W-:-:S02]  /*41c0*/  ULOP3.LUT UR5, UR5, 0x3fff, URZ, 0xc0, !UPT ;  /* 0x00003fff05057892 */ /* 0x000fc4000f8ec0ff */
[----:B------:R-:W-:Y:S02]  /*41d0*/  USHF.R.S32.HI UR25, URZ, 0x6, UR25 ;  /* 0x00000006ff197899 */ /* 0x000fe40008011419 */
[----:B------:R-:W-:Y:S02]  /*41e0*/  ULOP3.LUT UR22, UR4, 0x3fff, URZ, 0xc0, !UPT ;  /* 0x00003fff04167892 */ /* 0x000fe4000f8ec0ff */
[----:B------:R-:W-:Y:S02]  /*41f0*/  UISETP.LT.AND UP0, UPT, UR25, 0x1, UPT ;  /* 0x000000011900788c */ /* 0x000fe4000bf01270 */
[----:B------:R-:W-:Y:S02]  /*4200*/  ULOP3.LUT UR21, UR5, 0x10000, URZ, 0xfc, !UPT ;  /* 0x0001000005157892 */ /* 0x000fe4000f8efcff */
[----:B------:R-:W-:Y:S02]  /*4210*/  ULOP3.LUT UR22, UR22, 0x10000, URZ, 0xfc, !UPT ;  /* 0x0001000016167892 */ /* 0x000fe4000f8efcff */
[----:B------:R-:W-:Y:S01]  /*4220*/  USEL UR31, UR25, 0x1, !UP0 ;  /* 0x00000001191f7887 */ /* 0x000fe2000c000000 */
[----:B------:R-:W-:Y:S01]  /*4230*/  UMOV UR28, 0x0 ;  /* 0x00000000001c7882 */ /* 0x000fe20000000000 */
[----:B------:R-:W-:Y:S01]  /*4240*/  UMOV UR29, 0x10200490 ;  /* 0x10200490001d7882 */ /* 0x000fe20000000000 */
[----:B------:R-:W-:Y:S01]  /*4250*/  UMOV UR26, 0x0 ;  /* 0x00000000001a7882 */ /* 0x000fe20000000000 */
[----:B------:R-:W-:Y:S01]  /*4260*/  UMOV UR27, 0x10200490 ;  /* 0x10200490001b7882 */ /* 0x000fe20000000000 */
[----:B-1----:R-:W-:-:S15]  /*4270*/  R2UR UR32, R0 ;  /* 0x00000000002072ca */ /* 0x002fde00000e0000 */
.L_x_87:
[C---:B------:R-:W-:Y:S02]  /*4280*/  LEA R0, R8.reuse, UR17, 0x3 ;  /* 0x0000001108007c11 */ /* 0x040fe4000f8e18ff */
[----:B------:R-:W-:Y:S02]  /*4290*/  SHF.L.U32 R5, R3, 0x1f, RZ ;  /* 0x0000001f03057819 */ /* 0x000fe400000006ff */
[----:B------:R-:W-:Y:S02]  /*42a0*/  LEA R4, R8, UR17, 0x4 ;  /* 0x0000001108047c11 */ /* 0x000fe4000f8e20ff */
[----:B------:R-:W1:Y:S02]  /*42b0*/  SYNCS.PHASECHK.TRANS64.TRYWAIT P0, [R0+URZ+0x130], R5 ;  /* 0x00013005000075a7 */ /* 0x000e6400080011ff */
[----:B-1-3--:R-:W-:Y:S05]  /*42c0*/  @!P0 BRA `(.L_x_80) ;  /* 0x0000005c00e08947 */ /* 0x00afea0003800000 */
.L_x_179:
[----:B-1----:R-:W1:Y:S01]  /*42d0*/  LDS.128 R4, [R4+0x1c0] ;  /* 0x0001c00004047984 */ /* 0x002e620000000c00 */
[----:B------:R-:W-:Y:S02]  /*42e0*/  VIADD R0, R0, 0x140 ;  /* 0x0000014000007836 */ /* 0x000fe40000000000 */
[----:B------:R-:W-:Y:S01]  /*42f0*/  VIADD R8, R8, 0x1 ;  /* 0x0000000108087836 */ /* 0x000fe20000000000 */
[----:B------:R-:W-:Y:S01]  /*4300*/  @!PT LDS RZ, [RZ] ;  /* 0x00000000fffff984 */ /* 0x000fe20000000800 */
[----:B------:R-:W-:Y:S01]  /*4310*/  @!PT LDS RZ, [RZ] ;  /* 0x00000000fffff984 */ /* 0x000fe20000000800 */
[----:B------:R-:W-:Y:S01]  /*4320*/  @!PT LDS RZ, [RZ] ;  /* 0x00000000fffff984 */ /* 0x000fe20000000800 */
[----:B------:R-:W-:Y:S01]  /*4330*/  @!PT LDS RZ, [RZ] ;  /* 0x00000000fffff984 */ /* 0x000fe20000000800 */
[----:B------:R2:W-:Y:S06]  /*4340*/  MEMBAR.ALL.CTA ;  /* 0x0000000000007992 */ /* 0x0005ec0000008000 */
[----:B--2---:R-:W2:Y:S01]  /*4350*/  FENCE.VIEW.ASYNC.S ;  /* 0x00000000000073c6 */ /* 0x004ea20000000000 */
[----:B------:R-:W-:-:S04]  /*4360*/  PRMT R0, RZ, 0x654, R0 ;  /* 0x00000654ff007816 */ /* 0x000fc80000000000 */
[----:B--2---:R2:W-:Y:S01]  /*4370*/  SYNCS.ARRIVE.TRANS64.RED.A1T0 RZ, [R0+URZ], RZ ;  /* 0x000000ff00ff79a7 */ /* 0x0045e200081004ff */
[----:B-1----:R-:W-:Y:S01]  /*4380*/  LOP3.LUT P1, RZ, R6, 0x1, RZ, 0xc0, !PT ;  /* 0x0000000106ff7812 */ /* 0x002fe2000782c0ff */
[----:B--2---:R-:W-:-:S12]  /*4390*/  BRA.U UP3, `(.L_x_81) ;  /* 0x0000000103e07547 */ /* 0x004fd8000b800000 */
[----:B------:R-:W1:Y:S01]  /*43a0*/  LDCU UR4, c[0x0][0x38c] ;  /* 0x00007180ff0477ac */ /* 0x000e620008000800 */
[----:B------:R-:W-:Y:S02]  /*43b0*/  PLOP3.LUT P2, PT, PT, PT, PT, 0x80, 0x8 ;  /* 0x000000000008781c */ /* 0x000fe40003f4f070 */
[----:B------:R-:W-:Y:S01]  /*43c0*/  SHF.L.U32 R5, R9, 0x1f, RZ ;  /* 0x0000001f09057819 */ /* 0x000fe200000006ff */
[----:B------:R-:W-:Y:S02]  /*43d0*/  ULEA UR23, UR24, UR17, 0x3 ;  /* 0x0000001118177291 */ /* 0x000fe4000f8e18ff */
[----:B------:R-:W-:Y:S02]  /*43e0*/  ULEA UR18, UR24, UR32, 0x7 ;  /* 0x0000002018127291 */ /* 0x000fe4000f8e38ff */
[----:B-1----:R-:W-:-:S06]  /*43f0*/  UISETP.GE.AND UP0, UPT, UR4, 0x1, UPT ;  /* 0x000000010400788c */ /* 0x002fcc000bf06270 */
[----:B------:R-:W-:-:S05]  /*4400*/  PLOP3.LUT P0, PT, PT, PT, UP0, 0x80, 0x8 ;  /* 0x000000000008781c */ /* 0x000fca0003f0f008 */
[----:B------:R-:W-:-:S08]  /*4410*/  @UP0 ULEA UR4, UR15, UR17, 0x3 ;  /* 0x000000110f040291 */ /* 0x000fd0000f8e18ff */
[----:B------:R-:W-:-:S04]  /*4420*/  @P0 SHF.L.U32 R0, R2, 0x1f, RZ ;  /* 0x0000001f02000819 */ /* 0x000fc800000006ff */
[----:B------:R1:W2:Y:S01]  /*4430*/  @P0 SYNCS.PHASECHK.TRANS64.TRYWAIT P2, [UR4], R0 ;  /* 0x00000000ff0005a7 */ /* 0x0002a20008041104 */
[----:B------:R-:W3:Y:S02]  /*4440*/  SYNCS.PHASECHK.TRANS64.TRYWAIT P0, [UR23+0x170], R5 ;  /* 0x00017005ff0075a7 */ /* 0x000ee40008001117 */
[----:B-123--:R-:W-:Y:S05]  /*4450*/  @!P0 BRA `(.L_x_82) ;  /* 0x0000005c00908947 */ /* 0x00efea0003800000 */
.L_x_181:
[----:B------:R-:W-:Y:S01]  /*4460*/  UMOV UR19, UR14 ;  /* 0x0000000e00137c82 */ /* 0x000fe20008000000 */
[----:B------:R-:W-:Y:S05]  /*4470*/  BRA.U !UP0, `(.L_x_83) ;  /* 0x0000000108987547 */ /* 0x000fea000b800000 */
[----:B------:R-:W-:Y:S02]  /*4480*/  UIADD3 UR19, UPT, UPT, UR31, UR14, URZ ;  /* 0x0000000e1f137290 */ /* 0x000fe4000fffe0ff */
[----:B------:R-:W-:Y:S01]  /*4490*/  UPLOP3.LUT UP2, UPT, UPT, UPT, UPT, 0x40, 0x4 ;  /* 0x000000000004789c */ /* 0x000fe20003f4e870 */
[----:B------:R-:W-:Y:S01]  /*44a0*/  UMOV UR16, UR25 ;  /* 0x0000001900107c82 */ /* 0x000fe20008000000 */
[----:B------:R-:W-:-:S09]  /*44b0*/  UMOV UR6, UR15 ;  /* 0x0000000f00067c82 */ /* 0x000fd20008000000 */
.L_x_86:
[----:B--2---:R-:W-:Y:S01]  /*44c0*/  ULEA UR5, UR6, UR17, 0x3 ;  /* 0x0000001106057291 */ /* 0x004fe2000f8e18ff */
[----:B---3--:R-:W-:Y:S11]  /*44d0*/  @P2 BRA `(.L_x_84) ;  /* 0x00000000000c2947 */ /* 0x008ff60003800000 */
[----:B-1----:R-:W-:Y:S04]  /*44e0*/  SHF.L.U32 R5, R2, 0x1f, RZ ;  /* 0x0000001f02057819 */ /* 0x002fe800000006ff */
[----:B------:R-:W1:Y:S02]  /*44f0*/  SYNCS.PHASECHK.TRANS64.TRYWAIT P0, [UR5], R5 ;  /* 0x00000005ff0075a7 */ /* 0x000e640008001105 */
[----:B-1----:R-:W-:Y:S05]  /*4500*/  @!P0 BRA `(.L_x_85) ;  /* 0x0000005c007c8947 */ /* 0x002fea0003800000 */
.L_x_84:
[----:B------:R-:W-:Y:S01]  /*4510*/  UISETP.NE.AND UP0, UPT, UR16, 0x1, UPT ;  /* 0x000000011000788c */ /* 0x000fe2000bf05270 */
[----:B------:R-:W-:Y:S01]  /*4520*/  PLOP3.LUT P2, PT, PT, PT, PT, 0x80, 0x8 ;  /* 0x000000000008781c */ /* 0x000fe20003f4f070 */
[----:B------:R-:W-:Y:S02]  /*4530*/  UIADD3 UR4, UPT, UPT, UR6, 0x1, URZ ;  /* 0x0000000106047890 */ /* 0x000fe4000fffe0ff */
[----:B------:R-:W-:Y:S02]  /*4540*/  ULEA UR12, UR6, UR22, 0x8 ;  /* 0x00000016060c7291 */ /* 0x000fe4000f8e40ff */
[----:B------:R-:W-:Y:S01]  /*4550*/  UISETP.NE.AND UP1, UPT, UR4, 0x10, UPT ;  /* 0x000000100400788c */ /* 0x000fe2000bf25270 */
[----:B------:R-:W-:Y:S01]  /*4560*/  PLOP3.LUT P0, PT, PT, PT, UP0, 0x80, 0x8 ;  /* 0x000000000008781c */ /* 0x000fe20003f0f008 */
[----:B------:R-:W-:Y:S02]  /*4570*/  UIADD3 UR10, UPT, UPT, UR12, 0x2, URZ ;  /* 0x000000020c0a7890 */ /* 0x000fe4000fffe0ff */
[----:B------:R-:W-:Y:S02]  /*4580*/  USEL UR7, URZ, 0x1, UP1 ;  /* 0x00000001ff077887 */ /* 0x000fe40008800000 */
[----:B------:R-:W-:Y:S02]  /*4590*/  USEL UR15, UR4, URZ, UP1 ;  /* 0x000000ff040f7287 */ /* 0x000fe40008800000 */
[----:B------:R-:W-:Y:S02]  /*45a0*/  UIADD3 UR14, UPT, UPT, UR14, 0x1, URZ ;  /* 0x000000010e0e7890 */ /* 0x000fe4000fffe0ff */
[----:B------:R-:W-:Y:S01]  /*45b0*/  @UP0 ULEA UR4, UR15, UR17, 0x3 ;  /* 0x000000110f040291 */ /* 0x000fe2000f8e18ff */
[----:B------:R-:W-:Y:S01]  /*45c0*/  LOP3.LUT R2, R2, UR7, RZ, 0x3c, !PT ;  /* 0x0000000702027c12 */ /* 0x000fe2000f8e3cff */
[----:B------:R-:W-:Y:S01]  /*45d0*/  UIADD3 UR7, UPT, UPT, UR5, 0x80, URZ ;  /* 0x0000008005077890 */ /* 0x000fe2000fffe0ff */
[----:B------:R-:W-:Y:S02]  /*45e0*/  UMOV UR13, 0x80004020 ;  /* 0x80004020000d7882 */ /* 0x000fe40000000000 */
[----:B-1----:R-:W-:Y:S01]  /*45f0*/  @P0 SHF.L.U32 R0, R2, 0x1f, RZ ;  /* 0x0000001f02000819 */ /* 0x002fe200000006ff */
[----:B------:R-:W-:Y:S01]  /*4600*/  UMOV UR5, 0x80004020 ;  /* 0x8000402000057882 */ /* 0x000fe20000000000 */
[----:B------:R-:W-:Y:S01]  /*4610*/  UMOV UR11, 0x80004020 ;  /* 0x80004020000b7882 */ /* 0x000fe20000000000 */
[----:B------:R-:W-:Y:S01]  /*4620*/  UMOV UR9, 0x80004020 ;  /* 0x8000402000097882 */ /* 0x000fe20000000000 */
[----:B------:R2:W3:Y:S01]  /*4630*/  @P0 SYNCS.PHASECHK.TRANS64.TRYWAIT P2, [UR4], R0 ;  /* 0x00000000ff0005a7 */ /* 0x0004e20008041104 */
[----:B------:R-:W-:Y:S02]  /*4640*/  ULEA UR4, UR6, UR21, 0x9 ;  /* 0x0000001506047291 */ /* 0x000fe4000f8e48ff */
[----:B------:R-:W-:Y:S02]  /*4650*/  UISETP.NE.AND UP0, UPT, UR14, UR19, UPT ;  /* 0x000000130e00728c */ /* 0x000fe4000bf05270 */
[----:B------:R-:W-:Y:S02]  /*4660*/  UIADD3 UR8, UPT, UPT, UR4, 0x2, URZ ;  /* 0x0000000204087890 */ /* 0x000fe4000fffe0ff */
[----:B------:R-:W-:Y:S01]  /*4670*/  UIADD3 UR16, UPT, UPT, UR16, -0x1, URZ ;  /* 0xffffffff10107890 */ /* 0x000fe2000fffe0ff */
[----:B------:R-:W-:Y:S02]  /*4680*/  UMOV UR6, UR15 ;  /* 0x0000000f00067c82 */ /* 0x000fe40008000000 */
[----:B------:R2:W-:Y:S01]  /*4690*/  UTCQMMA.2CTA gdesc[UR4], gdesc[UR12], tmem[UR18], tmem[UR28], idesc[UR29], UP2 ;  /* 0x00ff1c0c040075ea */ /* 0x0005e20009200312 */
[----:B------:R-:W-:Y:S03]  /*46a0*/  UPLOP3.LUT UP2, UPT, UPT, UPT, UPT, 0x80, 0x8 ;  /* 0x000000000008789c */ /* 0x000fe60003f4f070 */
[----:B------:R2:W-:Y:S01]  /*46b0*/  UTCQMMA.2CTA gdesc[UR8], gdesc[UR10], tmem[UR18], tmem[UR26], idesc[UR27], UPT ;  /* 0x00ff1a0a080075ea */ /* 0x0005e2000ba00312 */
[----:B------:R2:W-:Y:S01]  /*46c0*/  UTCBAR.2CTA.MULTICAST [UR7], URZ, UR20 ;  /* 0x000000ff070073e9 */ /* 0x0005e20008200814 */
[----:B------:R-:W-:Y:S06]  /*46d0*/  BRA.U UP0, `(.L_x_86) ;  /* 0xfffffffd00787547 */ /* 0x000fec000b83ffff */
.L_x_83:
[----:B--2---:R-:W-:Y:S01]  /*46e0*/  UIADD3 UR4, UPT, UPT, UR23, 0x150, URZ ;  /* 0x0000015017047890 */ /* 0x004fe2000fffe0ff */
[----:B------:R-:W-:-:S08]  /*46f0*/  UMOV UR14, UR19 ;  /* 0x00000013000e7c82 */ /* 0x000fd00008000000 */
[----:B------:R2:W-:Y:S01]  /*4700*/  UTCBAR.2CTA.MULTICAST [UR4], URZ, UR30 ;  /* 0x000000ff040073e9 */ /* 0x0005e2000820081e */
[----:B------:R-:W-:Y:S02]  /*4710*/  NOP ;  /* 0x0000000000007918 */ /* 0x000fe40000000000 */
.L_x_81:
[----:B--2---:R-:W-:Y:S01]  /*4720*/  UIADD3 UR4, UPT, UPT, UR24, 0x1, URZ ;  /* 0x0000000118047890 */ /* 0x004fe2000fffe0ff */
[----:B------:R-:W-:-:S03]  /*4730*/  ISETP.NE.AND P0, PT, R8, 0x2, PT ;  /* 0x000000020800780c */ /* 0x000fc60003f05270 */
[----:B------:R-:W-:Y:S01]  /*4740*/  UISETP.NE.AND UP0, UPT, UR4, 0x4, UPT ;  /* 0x000000040400788c */ /* 0x000fe2000bf05270 */
[----:B-1----:R-:W-:Y:S02]  /*4750*/  SEL R0, RZ, 0x1, P0 ;  /* 0x00000001ff007807 */ /* 0x002fe40000000000 */
[----:B------:R-:W-:Y:S01]  /*4760*/  SEL R8, R8, RZ, P0 ;  /* 0x000000ff08087207 */ /* 0x000fe20000000000 */
[----:B------:R-:W-:Y:S01]  /*4770*/  USEL UR5, URZ, 0x1, UP0 ;  /* 0x00000001ff057887 */ /* 0x000fe20008000000 */
[----:B------:R-:W-:Y:S01]  /*4780*/  LOP3.LUT R3, R3, R0, RZ, 0x3c, !PT ;  /* 0x0000000003037212 */ /* 0x000fe200078e3cff */
[----:B------:R-:W-:-:S04]  /*4790*/  USEL UR24, UR4, URZ, UP0 ;  /* 0x000000ff04187287 */ /* 0x000fc80008000000 */
[----:B------:R-:W-:Y:S01]  /*47a0*/  LOP3.LUT R9, R9, UR5, RZ, 0x3c, !PT ;  /* 0x0000000509097c12 */ /* 0x000fe2000f8e3cff */
[----:B------:R-:W-:Y:S07]  /*47b0*/  @P1 BRA `(.L_x_87) ;  /* 0xfffffff800b01947 */ /* 0x000fee000383ffff */
[----:B------:R-:W1:Y:S01]  /*47c0*/  S2UR UR8, SR_CgaCtaId ;  /* 0x00000000000879c3 */ /* 0x000e620000008800 */
[----:B------:R-:W-:Y:S01]  /*47d0*/  ELECT P0, URZ, PT ;  /* 0x0000000000ff782f */ /* 0x000fe20003800000 */
[----:B------:R-:W-:Y:S01]  /*47e0*/  HFMA2 R0, -RZ, RZ, 0, 5.9604644775390625e-08 ;  /* 0x00000001ff007431 */ /* 0x000fe200000001ff */
[----:B------:R-:W-:-:S05]  /*47f0*/  UMOV UR4, 0x40 ;  /* 0x0000004000047882 */ /* 0x000fca0000000000 */
[----:B------:R-:W-:Y:S01]  /*4800*/  UVIRTCOUNT.DEALLOC.SMPOOL 0x80 ;  /* 0x000000800000784c */ /* 0x000fe20000000000 */
[----:B------:R-:W-:Y:S02]  /*4810*/  UISETP.NE.AND UP1, UPT, UR35, URZ, UPT ;  /* 0x000000ff2300728c */ /* 0x000fe4000bf25270 */
[----:B-1----:R-:W-:-:S09]  /*4820*/  ULEA UR8, UR8, UR4, 0x18 ;  /* 0x0000000408087291 */ /* 0x002fd2000f8ec0ff */
[----:B------:R1:W-:Y:S01]  /*4830*/  @P0 STS.U8 [UR8+0x1c], R0 ;  /* 0x00001c00ff000988 */ /* 0x0003e20008000008 */
[----:B------:R-:W-:Y:S05]  /*4840*/  BRA.U UP1, `(.L_x_88) ;  /* 0x0000000101a07547 */ /* 0x000fea000b800000 */
[----:B------:R-:W-:Y:S01]  /*4850*/  UIADD3 UR7, UPT, UPT, UR17, 0x170, URZ ;  /* 0x0000017011077890 */ /* 0x000fe2000fffe0ff */
[----:B------:R-:W-:-:S03]  /*4860*/  SHF.L.U32 R3, R9, 0x1f, RZ ;  /* 0x0000001f09037819 */ /* 0x000fc600000006ff */
[----:B------:R-:W-:-:S09]  /*4870*/  ULEA UR4, UR24, UR7, 0x3 ;  /* 0x0000000718047291 */ /* 0x000fd2000f8e18ff */
[----:B------:R-:W2:Y:S02]  /*4880*/  SYNCS.PHASECHK.TRANS64.TRYWAIT P0, [UR4], R3 ;  /* 0x00000003ff0075a7 */ /* 0x000ea40008001104 */
[----:B--2---:R-:W-:Y:S05]  /*4890*/  @!P0 BRA `(.L_x_89) ;  /* 0x0000005800b08947 */ /* 0x004fea0003800000 */
.L_x_184:
        /* <DEDUP_REMOVED lines=9> */
.L_x_186:
        /* <DEDUP_REMOVED lines=9> */
.L_x_188:
[----:B------:R-:W-:-:S04]  /*49c0*/  UIADD3 UR4, UPT, UPT, UR4, 0x1, URZ ;  /* 0x0000000104047890 */ /* 0x000fc8000fffe0ff */
[----:B------:R-:W-:-:S04]  /*49d0*/  UISETP.NE.AND UP0, UPT, UR4, 0x4, UPT ;  /* 0x000000040400788c */ /* 0x000fc8000bf05270 */
[----:B------:R-:W-:Y:S02]  /*49e0*/  USEL UR5, URZ, 0x1, UP0 ;  /* 0x00000001ff057887 */ /* 0x000fe40008000000 */
[----:B------:R-:W-:-:S04]  /*49f0*/  USEL UR4, UR4, URZ, UP0 ;  /* 0x000000ff04047287 */ /* 0x000fc80008000000 */
[----:B------:R-:W-:Y:S01]  /*4a00*/  ULEA UR4, UR4, UR7, 0x3 ;  /* 0x0000000704047291 */ /* 0x000fe2000f8e18ff */
[----:B-1----:R-:W-:-:S04]  /*4a10*/  LOP3.LUT R3, R2, UR5, RZ, 0x3c, !PT ;  /* 0x0000000502037c12 */ /* 0x002fc8000f8e3cff */
[----:B------:R-:W-:Y:S01]  /*4a20*/  SHF.L.U32 R3, R3, 0x1f, RZ ;  /* 0x0000001f03037819 */ /* 0x000fe200000006ff */
[----:B------:R-:W-:-:S04]  /*4a30*/  IMAD.U32 R0, RZ, RZ, UR4 ;  /* 0x00000004ff007e24 */ /* 0x000fc8000f8e00ff */
[----:B------:R1:W2:Y:S03]  /*4a40*/  SYNCS.PHASECHK.TRANS64.TRYWAIT P0, [R0+URZ], R3 ;  /* 0x00000003000075a7 */ /* 0x0002a600080011ff */
[----:B--2---:R-:W-:Y:S05]  /*4a50*/  @!P0 NANOSLEEP.SYNCS 0x989680 ;  /* 0x009896800000895d */ /* 0x004fea0003900000 */
[----:B------:R-:W2:Y:S02]  /*4a60*/  @!P0 SYNCS.PHASECHK.TRANS64 P0, [R0+URZ], R3 ;  /* 0x00000003000085a7 */ /* 0x000ea400080010ff */
[----:B--2---:R-:W-:Y:S05]  /*4a70*/  @P0 BRA `(.L_x_92) ;  /* 0x0000000000200947 */ /* 0x004fea0003800000 */
.L_x_93:
[----:B--2---:R2:W4:Y:S02]  /*4a80*/  SYNCS.PHASECHK.TRANS64.TRYWAIT P0, [R0+URZ], R3 ;  /* 0x00000003000075a7 */ /* 0x00452400080011ff */
[----:B----4-:R-:W-:Y:S05]  /*4a90*/  @!P0 NANOSLEEP.SYNCS 0x989680 ;  /* 0x009896800000895d */ /* 0x010fea0003900000 */
[----:B------:R-:W4:Y:S02]  /*4aa0*/  @!P0 SYNCS.PHASECHK.TRANS64 P0, [R0+URZ], R3 ;  /* 0x00000003000085a7 */ /* 0x000f2400080010ff */
[----:B----4-:R-:W-:Y:S05]  /*4ab0*/  @!P0 BRA `(.L_x_93) ;  /* 0xfffffffc00f08947 */ /* 0x010fea000383ffff */
[----:B------:R-:W-:Y:S05]  /*4ac0*/  BRA `(.L_x_92) ;  /* 0x00000000000c7947 */ /* 0x000fea0003800000 */
.L_x_88:
[----:B------:R-:W-:-:S04]  /*4ad0*/  UIADD3 UR4, UPT, UPT, UR17, 0x1b0, URZ ;  /* 0x000001b011047890 */ /* 0x000fc8000fffe0ff */
[----:B------:R-:W-:-:S09]  /*4ae0*/  UPRMT UR4, UR34, 0x654, UR4 ;  /* 0x0000065422047896 */ /* 0x000fd20008000004 */
[----:B------:R-:W-:Y:S03]  /*4af0*/  SYNCS.ARRIVE.TRANS64.RED.A1T0 RZ, [UR4], RZ ;  /* 0x000000ffffff79a7 */ /* 0x000fe60008100404 */
.L_x_92:
[----:B-12---:R-:W-:Y:S01]  /*4b00*/  SHF.L.U32 R3, RZ, 0x1f, RZ ;  /* 0x0000001fff037819 */ /* 0x006fe200000006ff */
[----:B------:R-:W-:Y:S01]  /*4b10*/  UIADD3 UR4, UPT, UPT, UR17, 0x1b0, URZ ;  /* 0x000001b011047890 */ /* 0x000fe2000fffe0ff */
[----:B------:R-:W-:Y:S02]  /*4b20*/  PLOP3.LUT P0, PT, PT, PT, UP1, 0x80, 0x8 ;  /* 0x000000000008781c */ /* 0x000fe40003f0f018 */
[----:B------:R-:W1:Y:S02]  /*4b30*/  SYNCS.PHASECHK.TRANS64.TRYWAIT P1, [UR17+0x1b0], R3 ;  /* 0x0001b003ff0075a7 */ /* 0x000e640008021111 */
[----:B-1----:R-:W-:Y:S09]  /*4b40*/  @!P1 BRA `(.L_x_94) ;  /* 0x00000058004c9947 */ /* 0x002ff20003800000 */
.L_x_190:
[----:B------:R-:W-:Y:S01]  /*4b50*/  @!UP1 UPRMT UR4, UR34, 0x654, UR4 ;  /* 0x0000065422049896 */ /* 0x000fe20008000004 */
[----:B------:R-:W-:Y:S01]  /*4b60*/  UMOV UR5, 0xffff ;  /* 0x0000ffff00057882 */ /* 0x000fe20000000000 */
[----:B------:R-:W-:-:S07]  /*4b70*/  UMOV UR6, 0x1 ;  /* 0x0000000100067882 */ /* 0x000fce0000000000 */
[----:B------:R-:W-:Y:S01]  /*4b80*/  @!P0 SYNCS.ARRIVE.TRANS64.RED.A1T0 RZ, [UR4], RZ ;  /* 0x000000ffffff89a7 */ /* 0x000fe20008100404 */
[----:B------:R-:W-:Y:S01]  /*4b90*/  NOP ;  /* 0x0000000000007918 */ /* 0x000fe20000000000 */
[----:B-1----:R-:W1:Y:S01]  /*4ba0*/  LDS R0, [UR8+0x14] ;  /* 0x00001408ff007984 */ /* 0x002e620008000800 */
[----:B------:R-:W-:-:S04]  /*4bb0*/  ULOP3.LUT UR4, UR32, 0xffff, URZ, 0xc0, !UPT ;  /* 0x0000ffff20047892 */ /* 0x000fc8000f8ec0ff */
[----:B------:R-:W-:-:S04]  /*4bc0*/  USHF.R.U32.HI UR4, URZ, 0x5, UR4 ;  /* 0x00000005ff047899 */ /* 0x000fc80008011604 */
[----:B------:R-:W-:Y:S02]  /*4bd0*/  USHF.L.U32 UR5, UR5, UR4, URZ ;  /* 0x0000000405057299 */ /* 0x000fe400080006ff */
[----:B------:R-:W-:-:S04]  /*4be0*/  USHF.L.U32 UR4, UR6, UR4, URZ ;  /* 0x0000000406047299 */ /* 0x000fc800080006ff */
[----:B-1----:R-:W-:-:S04]  /*4bf0*/  LOP3.LUT R0, R0, UR5, RZ, 0xc0, !PT ;  /* 0x0000000500007c12 */ /* 0x002fc8000f8ec0ff */
[----:B------:R-:W-:-:S13]  /*4c00*/  ISETP.NE.AND P0, PT, R0, UR5, PT ;  /* 0x0000000500007c0c */ /* 0x000fda000bf05270 */
[----:B------:R-:W-:Y:S05]  /*4c10*/  @P0 BRA `(.L_x_95) ;  /* 0x0000000000580947 */ /* 0x000fea0003800000 */
[----:B------:R-:W1:Y:S02]  /*4c20*/  LDS R0, [UR8+0x18] ;  /* 0x00001808ff007984 */ /* 0x000e640008000800 */
[----:B-1----:R-:W-:-:S04]  /*4c30*/  LOP3.LUT R0, R0, UR4, RZ, 0xc0, !PT ;  /* 0x0000000400007c12 */ /* 0x002fc8000f8ec0ff */
[----:B------:R-:W-:-:S13]  /*4c40*/  ISETP.NE.AND P0, PT, R0, UR4, PT ;  /* 0x0000000400007c0c */ /* 0x000fda000bf05270 */
[----:B------:R-:W-:Y:S05]  /*4c50*/  @P0 BRA `(.L_x_96) ;  /* 0x00000000003c0947 */ /* 0x000fea0003800000 */
[----:B------:R-:W1:Y:S01]  /*4c60*/  S2R R2, SR_LANEID ;  /* 0x0000000000027919 */ /* 0x000e620000000000 */
[----:B------:R-:W-:Y:S01]  /*4c70*/  ULOP3.LUT UR5, URZ, UR5, URZ, 0x33, !UPT ;  /* 0x00000005ff057292 */ /* 0x000fe2000f8e33ff */
[----:B------:R-:W-:Y:S01]  /*4c80*/  LOP3.LUT R4, RZ, UR4, RZ, 0x33, !PT ;  /* 0x00000004ff047c12 */ /* 0x000fe2000f8e33ff */
[----:B------:R-:W-:Y:S02]  /*4c90*/  VOTEU.ANY UR4, UPT, PT ;  /* 0x0000000000047886 */ /* 0x000fe400038e0100 */
[----:B------:R-:W-:Y:S01]  /*4ca0*/  UFLO.U32 UR4, UR4 ;  /* 0x00000004000472bd */ /* 0x000fe200080e0000 */
[----:B------:R-:W2:Y:S01]  /*4cb0*/  REDUX UR6, R4 ;  /* 0x00000000040673c4 */ /* 0x000ea20000000000 */
[----:B------:R-:W-:-:S06]  /*4cc0*/  IMAD.U32 R0, RZ, RZ, UR5 ;  /* 0x00000005ff007e24 */ /* 0x000fcc000f8e00ff */
[----:B------:R4:W-:Y:S01]  /*4cd0*/  UTCATOMSWS.AND URZ, UR5 ;  /* 0x0000000500ff79e3 */ /* 0x0009e20008000000 */
[----:B------:R-:W3:Y:S01]  /*4ce0*/  REDUX UR7, R0 ;  /* 0x00000000000773c4 */ /* 0x000ee20000000000 */
[----:B-1----:R-:W-:Y:S01]  /*4cf0*/  ISETP.EQ.U32.AND P0, PT, R2, UR4, PT ;  /* 0x0000000402007c0c */ /* 0x002fe2000bf02070 */
[----:B--2---:R-:W-:Y:S01]  /*4d00*/  IMAD.U32 R2, RZ, RZ, UR6 ;  /* 0x00000006ff027e24 */ /* 0x004fe2000f8e00ff */
[----:B---3--:R-:W-:-:S11]  /*4d10*/  MOV R3, UR7 ;  /* 0x0000000700037c02 */ /* 0x008fd60008000f00 */
[----:B------:R4:W-:Y:S04]  /*4d20*/  @P0 ATOMS.AND RZ, [UR8+0x14], R3 ;  /* 0x00001403ffff098c */ /* 0x0009e8000a800008 */
[----:B------:R4:W-:Y:S01]  /*4d30*/  @P0 ATOMS.AND RZ, [UR8+0x18], R2 ;  /* 0x00001802ffff098c */ /* 0x0009e2000a800008 */
[----:B------:R-:W-:Y:S05]  /*4d40*/  BRA `(.L_x_97) ;  /* 0x0000000000147947 */ /* 0x000fea0003800000 */
.L_x_96:
[----:B------:R-:W-:Y:S02]  /*4d50*/  MOV R2, 0x4d70 ;  /* 0x00004d7000027802 */ /* 0x000fe40000000f00 */
[----:B---3-5:R-:W-:Y:S05]  /*4d60*/  CALL.REL.NOINC `($__internal_0_$__cuda_sm10x_tcgen05_guardrail_trap_col_being_dealloced_not_returned_by_alloc) ;  /* 0x0000005800a07944 */ /* 0x028fea0003c00000 */
[----:B------:R-:W-:Y:S05]  /*4d70*/  BRA `(.L_x_97) ;  /* 0x0000000000087947 */ /* 0x000fea0003800000 */
.L_x_95:
[----:B------:R-:W-:Y:S02]  /*4d80*/  MOV R2, 0x4da0 ;  /* 0x00004da000027802 */ /* 0x000fe40000000f00 */
[----:B---3-5:R-:W-:Y:S05]  /*4d90*/  CALL.REL.NOINC `($__internal_2_$__cuda_sm10x_tcgen05_guardrail_trap_unallocated_columns_being_dealloced) ;  /* 0x0000005800ac7944 */ /* 0x028fea0003c00000 */
.L_x_97:
[----:B------:R-:W-:Y:S01]  /*4da0*/  NOP ;  /* 0x0000000000007918 */ /* 0x000fe20000000000 */
[----:B----4-:R-:W-:Y:S05]  /*4db0*/  EXIT ;  /* 0x000000000000794d */ /* 0x010fea0003800000 */
.L_x_68:
[----:B------:R-:W-:-:S09]  /*4dc0*/  UISETP.NE.OR UP0, UPT, UR21, 0x3, !UP3 ;  /* 0x000000031500788c */ /* 0x000fd2000df05670 */
[----:B------:R-:W-:Y:S05]  /*4dd0*/  BRA.U UP0, `(.L_x_98) ;  /* 0x0000000d007c7547 */ /* 0x000fea000b800000 */
[----:B------:R-:W1:Y:S01]  /*4de0*/  LDCU UR32, c[0x0][0x370] ;  /* 0x00006e00ff2077ac */ /* 0x000e620008000800 */
[----:B------:R-:W2:Y:S01]  /*4df0*/  LDC.64 R16, c[0x0][0x348] ;  /* 0x0000d200ff107b82 */ /* 0x000ea20000000a00 */
[----:B------:R-:W-:Y:S02]  /*4e00*/  HFMA2 R13, -RZ, RZ, 0, 0 ;  /* 0x00000000ff0d7431 */ /* 0x000fe400000001ff */
[----:B------:R-:W-:Y:S01]  /*4e10*/  IMAD.MOV.U32 R15, RZ, RZ, 0x1 ;  /* 0x00000001ff0f7424 */ /* 0x000fe200078e00ff */
[----:B------:R-:W1:Y:S01]  /*4e20*/  LDCU.128 UR28, c[0x0][0xb10] ;  /* 0x00016200ff1c77ac */ /* 0x000e620008000c00 */
[----:B------:R-:W-:Y:S01]  /*4e30*/  IMAD.MOV.U32 R14, RZ, RZ, RZ ;  /* 0x000000ffff0e7224 */ /* 0x000fe200078e00ff */
[----:B------:R-:W-:Y:S01]  /*4e40*/  MOV R7, 0x2000 ;  /* 0x0000200000077802 */ /* 0x000fe20000000f00 */
[----:B------:R-:W3:Y:S01]  /*4e50*/  LDCU UR27, c[0x0][0x374] ;  /* 0x00006e80ff1b77ac */ /* 0x000ee20008000800 */
[----:B------:R-:W4:Y:S01]  /*4e60*/  LDC.64 R2, c[0x0][0x888] ;  /* 0x00022200ff027b82 */ /* 0x000f220000000a00 */
[----:B------:R-:W3:Y:S01]  /*4e70*/  LDCU UR15, c[0x0][0xb0c] ;  /* 0x00016180ff0f77ac */ /* 0x000ee20008000800 */
[----:B------:R-:W2:Y:S06]  /*4e80*/  LDCU UR39, c[0x0][0xb20] ;  /* 0x00016400ff2777ac */ /* 0x000eac0008000800 */
[----:B------:R-:W4:Y:S01]  /*4e90*/  LDC.64 R4, c[0x0][0x890] ;  /* 0x00022400ff047b82 */ /* 0x000f220000000a00 */
[----:B------:R-:W2:Y:S01]  /*4ea0*/  LDCU UR4, c[0x0][0xb30] ;  /* 0x00016600ff0477ac */ /* 0x000ea20008000800 */
[----:B------:R-:W-:Y:S01]  /*4eb0*/  UMOV UR21, 0x400 ;  /* 0x0000040000157882 */ /* 0x000fe20000000000 */
[----:B-1----:R-:W-:-:S02]  /*4ec0*/  UIMAD.WIDE.U32 UR6, UR32, UR28, URZ ;  /* 0x0000001c200672a5 */ /* 0x002fc4000f8e00ff */
[----:B---3--:R-:W-:Y:S02]  /*4ed0*/  UIMAD.WIDE.U32 UR8, UR27, UR31, URZ ;  /* 0x0000001f1b0872a5 */ /* 0x008fe4000f8e00ff */
[----:B------:R-:W-:Y:S02]  /*4ee0*/  ULEA UR21, UR50, UR21, 0x18 ;  /* 0x0000001532157291 */ /* 0x000fe4000f8ec0ff */
[----:B------:R-:W-:Y:S02]  /*4ef0*/  UPLOP3.LUT UP3, UPT, UPT, UPT, UPT, 0x40, 0x4 ;  /* 0x000000000004789c */ /* 0x000fe40003f6e870 */
[----:B------:R-:W-:Y:S02]  /*4f00*/  UIADD3 UR33, UPT, UPT, UR21, 0x108, URZ ;  /* 0x0000010815217890 */ /* 0x000fe4000fffe0ff */
[----:B------:R-:W-:Y:S01]  /*4f10*/  UIADD3 UR17, UPT, UPT, UR21, 0x100, URZ ;  /* 0x0000010015117890 */ /* 0x000fe2000fffe0ff */
[----:B------:R-:W-:Y:S01]  /*4f20*/  UMOV UR6, UR7 ;  /* 0x0000000700067c82 */ /* 0x000fe20008000000 */
[----:B------:R-:W-:Y:S01]  /*4f30*/  UMOV UR35, UR9 ;  /* 0x0000000900237c82 */ /* 0x000fe20008000000 */
[----:B------:R-:W-:-:S02]  /*4f40*/  UISETP.GE.AND UP0, UPT, UR42, 0x1, UPT ;  /* 0x000000012a00788c */ /* 0x000fc4000bf06270 */
[----:B------:R-:W-:Y:S01]  /*4f50*/  UISETP.NE.AND UP4, UPT, UR42, 0x1, UPT ;  /* 0x000000012a00788c */ /* 0x000fe2000bf85270 */
[----:B------:R-:W1:Y:S01]  /*4f60*/  LDCU.64 UR22, c[0x0][0xb28] ;  /* 0x00016500ff1677ac */ /* 0x000e620008000a00 */
[----:B------:R-:W-:Y:S02]  /*4f70*/  UISETP.NE.AND UP6, UPT, UR15, 0x1, UPT ;  /* 0x000000010f00788c */ /* 0x000fe4000bfc5270 */
[----:B------:R-:W-:Y:S02]  /*4f80*/  UISETP.NE.AND UP5, UPT, UR30, 0x1, UPT ;  /* 0x000000011e00788c */ /* 0x000fe4000bfa5270 */
[----:B------:R-:W-:Y:S02]  /*4f90*/  UPRMT UR33, UR50, 0x654, UR33 ;  /* 0x0000065432217896 */ /* 0x000fe40008000021 */
[----:B------:R-:W-:Y:S02]  /*4fa0*/  USHF.R.U32.HI UR37, URZ, UR29, UR6 ;  /* 0x0000001dff257299 */ /* 0x000fe40008011606 */
[----:B------:R-:W-:-:S02]  /*4fb0*/  UPRMT UR34, UR50, 0x654, UR17 ;  /* 0x0000065432227896 */ /* 0x000fc40008000011 */
[----:B--2---:R-:W-:Y:S02]  /*4fc0*/  USHF.R.U32.HI UR35, URZ, UR39, UR35 ;  /* 0x00000027ff237299 */ /* 0x004fe40008011623 */
[----:B------:R-:W-:-:S11]  /*4fd0*/  UISETP.NE.AND UP2, UPT, UR4, 0x1, UPT ;  /* 0x000000010400788c */ /* 0x000fd6000bf45270 */
.L_x_107:
[C---:B------:R-:W-:Y:S02]  /*4fe0*/  LEA R12, R14.reuse, UR21, 0x3 ;  /* 0x000000150e0c7c11 */ /* 0x040fe4000f8e18ff */
[----:B------:R-:W-:Y:S02]  /*4ff0*/  SHF.L.U32 R9, R13, 0x1f, RZ ;  /* 0x0000001f0d097819 */ /* 0x000fe400000006ff */
[----:B------:R-:W-:Y:S02]  /*5000*/  LEA R10, R14, UR21, 0x4 ;  /* 0x000000150e0a7c11 */ /* 0x000fe4000f8e20ff */
[----:B--2---:R-:W2:Y:S02]  /*5010*/  SYNCS.PHASECHK.TRANS64.TRYWAIT P0, [R12+URZ+0x130], R9 ;  /* 0x000130090c0075a7 */ /* 0x004ea400080011ff */
[----:B--2---:R-:W-:Y:S05]  /*5020*/  @!P0 BRA `(.L_x_99) ;  /* 0x00000054002c8947 */ /* 0x004fea0003800000 */
.L_x_191:
[----:B--2---:R-:W2:Y:S01]  /*5030*/  LDS.128 R8, [R10+0x1c0] ;  /* 0x0001c0000a087984 */ /* 0x004ea20000000c00 */
[----:B------:R-:W-:Y:S01]  /*5040*/  UISETP.GE.AND UP0, UPT, UR42, 0x1, UPT ;  /* 0x000000012a00788c */ /* 0x000fe2000bf06270 */
[----:B------:R-:W-:Y:S01]  /*5050*/  @!PT LDS RZ, [RZ] ;  /* 0x00000000fffff984 */ /* 0x000fe20000000800 */
[----:B------:R-:W-:Y:S01]  /*5060*/  @!PT LDS RZ, [RZ] ;  /* 0x00000000fffff984 */ /* 0x000fe20000000800 */
[----:B------:R-:W-:Y:S01]  /*5070*/  @!PT LDS RZ, [RZ] ;  /* 0x00000000fffff984 */ /* 0x000fe20000000800 */
[----:B------:R-:W-:Y:S01]  /*5080*/  @!PT LDS RZ, [RZ] ;  /* 0x00000000fffff984 */ /* 0x000fe20000000800 */
[----:B------:R3:W-:Y:S06]  /*5090*/  MEMBAR.ALL.CTA ;  /* 0x0000000000007992 */ /* 0x0007ec0000008000 */
[----:B---3--:R-:W3:Y:S01]  /*50a0*/  FENCE.VIEW.ASYNC.S ;  /* 0x00000000000073c6 */ /* 0x008ee20000000000 */
[----:B--2---:R-:W-:Y:S11]  /*50b0*/  LOP3.LUT P0, RZ, R10, 0x1, RZ, 0xc0, !PT ;  /* 0x000000010aff7812 */ /* 0x004ff6000780c0ff */
[----:B------:R-:W-:Y:S02]  /*50c0*/  @!UPT UIADD3 URZ, UPT, UPT, URZ, URZ, URZ ;  /* 0x000000fffffff290 */ /* 0x000fe4000fffe0ff */
[----:B---3--:R-:W-:Y:S01]  /*50d0*/  VOTEU.ANY UP1, P0 ;  /* 0x0000000000ff7886 */ /* 0x008fe20000020100 */
[----:B------:R-:W-:Y:S11]  /*50e0*/  PLOP3.LUT P0, PT, PT, PT, UP1, 0x80, 0x8 ;  /* 0x000000000008781c */ /* 0x000ff60003f0f018 */
[----:B------:R-:W-:Y:S02]  /*50f0*/  @!UPT UIADD3 URZ, UPT, UPT, URZ, URZ, URZ ;  /* 0x000000fffffff290 */ /* 0x000fe4000fffe0ff */
[----:B------:R-:W-:Y:S02]  /*5100*/  @P0 SHF.R.U32.HI R0, RZ, 0x10, R9 ;  /* 0x00000010ff000819 */ /* 0x000fe40000011609 */
[----:B------:R-:W-:Y:S02]  /*5110*/  @P0 MOV R6, R8 ;  /* 0x0000000800060202 */ /* 0x000fe40000000f00 */
[----:B------:R-:W-:Y:S01]  /*5120*/  @P0 R2UR UR4, R0 ;  /* 0x00000000000402ca */ /* 0x000fe200000e0000 */
[----:B------:R-:W-:Y:S01]  /*5130*/  VIADD R0, R12, 0x140 ;  /* 0x000001400c007836 */ /* 0x000fe20000000000 */
[----:B------:R-:W-:Y:S02]  /*5140*/  @P0 LOP3.LUT R8, R9, 0xffff, RZ, 0xc0, !PT ;  /* 0x0000ffff09080812 */ /* 0x000fe400078ec0ff */
[----:B------:R-:W-:Y:S02]  /*5150*/  @P0 R2UR UR6, R6 ;  /* 0x00000000060602ca */ /* 0x000fe400000e0000 */
[----:B------:R-:W-:Y:S02]  /*5160*/  PRMT R0, RZ, 0x654, R0 ;  /* 0x00000654ff007816 */ /* 0x000fe40000000000 */
[----:B------:R-:W-:Y:S02]  /*5170*/  @P0 R2UR UR5, R8 ;  /* 0x00000000080502ca */ /* 0x000fe400000e0000 */
[----:B------:R2:W-:Y:S03]  /*5180*/  SYNCS.ARRIVE.TRANS64.RED.A1T0 RZ, [R0+URZ], RZ ;  /* 0x000000ff00ff79a7 */ /* 0x0005e600081004ff */
[----:B------:R-:W-:Y:S04]  /*5190*/  @UP1 UMOV UR26, UR4 ;  /* 0x00000004001a1c82 */ /* 0x000fe80008000000 */
[----:B------:R-:W-:Y:S04]  /*51a0*/  @UP1 UMOV UR14, UR6 ;  /* 0x00000006000e1c82 */ /* 0x000fe80008000000 */
[----:B------:R-:W-:Y:S01]  /*51b0*/  @UP1 UMOV UR13, UR5 ;  /* 0x00000005000d1c82 */ /* 0x000fe20008000000 */
[----:B------:R-:W-:Y:S05]  /*51c0*/  BRA.U !UP0, `(.L_x_100) ;  /* 0x0000000108a47547 */ /* 0x000fea000b800000 */
[----:B------:R-:W-:Y:S02]  /*51d0*/  UIMAD.WIDE.U32 UR8, UR13, UR31, URZ ;  /* 0x0000001f0d0872a5 */ /* 0x000fe4000f8e00ff */
[----:B------:R-:W-:Y:S02]  /*51e0*/  UIMAD.WIDE.U32 UR10, UR14, UR28, URZ ;  /* 0x0000001c0e0a72a5 */ /* 0x000fe4000f8e00ff */
[----:B------:R-:W-:Y:S02]  /*51f0*/  USEL UR4, UR27, UR35, !UP5 ;  /* 0x000000231b047287 */ /* 0x000fe4000e800000 */
[----:B------:R-:W-:Y:S02]  /*5200*/  USEL UR7, UR32, UR37, !UP6 ;  /* 0x0000002520077287 */ /* 0x000fe4000f000000 */
[----:B-1----:R-:W-:Y:S02]  /*5210*/  UIMAD.WIDE.U32 UR18, UR4, UR22, URZ ;  /* 0x00000016041272a5 */ /* 0x002fe4000f8e00ff */
[----:B------:R-:W-:Y:S01]  /*5220*/  UIMAD.WIDE.U32 UR24, UR7, UR22, URZ ;  /* 0x00000016071872a5 */ /* 0x000fe2000f8e00ff */
[----:B------:R-:W-:Y:S02]  /*5230*/  UMOV UR5, UR9 ;  /* 0x0000000900057c82 */ /* 0x000fe40008000000 */
[----:B------:R-:W-:Y:S03]  /*5240*/  USHF.R.U32.HI UR6, URZ, UR39, UR5 ;  /* 0x00000027ff067299 */ /* 0x000fe60008011605 */
[----:B------:R-:W-:Y:S01]  /*5250*/  UMOV UR5, UR11 ;  /* 0x0000000b00057c82 */ /* 0x000fe20008000000 */
[----:B------:R-:W-:Y:S02]  /*5260*/  USEL UR6, UR13, UR6, !UP5 ;  /* 0x000000060d067287 */ /* 0x000fe4000e800000 */
[----:B------:R-:W-:Y:S02]  /*5270*/  USHF.R.U32.HI UR8, URZ, UR29, UR5 ;  /* 0x0000001dff087299 */ /* 0x000fe40008011605 */
[----:B------:R-:W-:Y:S01]  /*5280*/  UIMAD.WIDE.U32 UR10, UR6, UR22, URZ ;  /* 0x00000016060a72a5 */ /* 0x000fe2000f8e00ff */
[----:B------:R-:W-:Y:S02]  /*5290*/  UMOV UR5, UR19 ;  /* 0x0000001300057c82 */ /* 0x000fe40008000000 */
[----:B------:R-:W-:Y:S03]  /*52a0*/  @UP4 USHF.R.U32.HI UR4, URZ, UR23, UR5 ;  /* 0x00000017ff044299 */ /* 0x000fe60008011605 */
[----:B------:R-:W-:Y:S01]  /*52b0*/  UMOV UR5, UR25 ;  /* 0x0000001900057c82 */ /* 0x000fe20008000000 */
[----:B------:R-:W-:Y:S02]  /*52c0*/  UIMAD UR4, UR42, UR4, URZ ;  /* 0x000000042a0472a4 */ /* 0x000fe4000f8e02ff */
[----:B------:R-:W-:Y:S02]  /*52d0*/  @UP4 USHF.R.U32.HI UR7, URZ, UR23, UR5 ;  /* 0x00000017ff074299 */ /* 0x000fe40008011605 */
[----:B------:R-:W-:Y:S02]  /*52e0*/  USEL UR5, UR14, UR8, !UP6 ;  /* 0x000000080e057287 */ /* 0x000fe4000f000000 */
[----:B------:R-:W-:Y:S02]  /*52f0*/  UIMAD UR8, UR42, UR7, URZ ;  /* 0x000000072a0872a4 */ /* 0x000fe4000f8e02ff */
[----:B------:R-:W-:Y:S03]  /*5300*/  UISETP.GE.AND UP0, UPT, UR6, UR4, UPT ;  /* 0x000000040600728c */ /* 0x000fe6000bf06270 */
[----:B------:R-:W-:Y:S01]  /*5310*/  UMOV UR4, UR11 ;  /* 0x0000000b00047c82 */ /* 0x000fe20008000000 */
[----:B------:R-:W-:Y:S02]  /*5320*/  UISETP.GE.OR UP0, UPT, UR5, UR8, UP0 ;  /* 0x000000080500728c */ /* 0x000fe40008706670 */
[----:B------:R-:W-:Y:S02]  /*5330*/  USHF.R.U32.HI UR4, URZ, UR23, UR4 ;  /* 0x00000017ff047299 */ /* 0x000fe40008011604 */
[----:B------:R-:W-:Y:S02]  /*5340*/  UIMAD.WIDE.U32 UR8, UR5, UR22, URZ ;  /* 0x00000016050872a5 */ /* 0x000fe4000f8e00ff */
[----:B------:R-:W-:Y:S04]  /*5350*/  USEL UR10, UR6, UR4, !UP4 ;  /* 0x00000004060a7287 */ /* 0x000fe8000e000000 */
[----:B------:R-:W-:Y:S01]  /*5360*/  UIADD3 UR11, UPT, UPT, -UR10, URZ, URZ ;  /* 0x000000ff0a0b7290 */ /* 0x000fe2000fffe1ff */
[----:B------:R-:W-:Y:S02]  /*5370*/  @!UP0 UMOV UR4, UR9 ;  /* 0x0000000900048c82 */ /* 0x000fe40008000000 */
[----:B------:R-:W-:Y:S02]  /*5380*/  @!UP0 USHF.R.U32.HI UR4, URZ, UR23, UR4 ;  /* 0x00000017ff048299 */ /* 0x000fe40008011604 */
[----:B------:R-:W-:Y:S02]  /*5390*/  UIMAD UR8, UR42, UR11, UR6 ;  /* 0x0000000b2a0872a4 */ /* 0x000fe4000f8e0206 */
[----:B------:R-:W-:Y:S04]  /*53a0*/  @!UP0 USEL UR4, UR5, UR4, !UP4 ;  /* 0x0000000405048287 */ /* 0x000fe8000e000000 */
[----:B------:R-:W-:Y:S02]  /*53b0*/  @!UP0 UIMAD UR8, UR7, UR8, UR4 ;  /* 0x00000008070882a4 */ /* 0x000fe4000f8e0204 */
[----:B------:R-:W-:Y:S02]  /*53c0*/  @!UP0 UIADD3 UR9, UPT, UPT, UR10, -UR4, URZ ;  /* 0x800000040a098290 */ /* 0x000fe4000fffe0ff */
[----:B------:R-:W-:Y:S02]  /*53d0*/  UIADD3 UR4, UPT, UPT, -UR5, URZ, URZ ;  /* 0x000000ff05047290 */ /* 0x000fe4000fffe1ff */
[----:B------:R-:W-:Y:S02]  /*53e0*/  UIADD3 UR7, UPT, UPT, -UR6, URZ, URZ ;  /* 0x000000ff06077290 */ /* 0x000fe4000fffe1ff */
[----:B------:R-:W-:Y:S02]  /*53f0*/  @!UP0 UIMAD UR6, UR9, UR42, UR5 ;  /* 0x0000002a090682a4 */ /* 0x000fe4000f8e0205 */
[----:B------:R-:W-:Y:S02]  /*5400*/  UIMAD UR14, UR15, UR4, UR14 ;  /* 0x000000040f0e72a4 */ /* 0x000fe4000f8e020e */
[----:B------:R-:W-:Y:S01]  /*5410*/  UIMAD UR13, UR30, UR7, UR13 ;  /* 0x000000071e0d72a4 */ /* 0x000fe2000f8e020d */
[----:B------:R-:W-:Y:S02]  /*5420*/  @!UP0 UMOV UR5, UR8 ;  /* 0x0000000800058c82 */ /* 0x000fe40008000000 */
[----:B------:R-:W-:Y:S02]  /*5430*/  UIMAD UR14, UR5, UR15, UR14 ;  /* 0x0000000f050e72a4 */ /* 0x000fe4000f8e020e */
[----:B------:R-:W-:Y:S11]  /*5440*/  UIMAD UR13, UR6, UR30, UR13 ;  /* 0x0000001e060d72a4 */ /* 0x000ff6000f8e020d */
[----:B------:R-:W-:Y:S01]  /*5450*/  @!UPT UIADD3 URZ, UPT, UPT, URZ, URZ, URZ ;  /* 0x000000fffffff290 */ /* 0x000fe2000fffe0ff */
.L_x_100:
[----:B------:R-:W3:Y:S01]  /*5460*/  @!UP2 LDCU.128 UR8, c[0x0][0xb10] ;  /* 0x00016200ff08a7ac */ /* 0x000ee20008000c00 */
[C---:B----4-:R-:W-:Y:S02]  /*5470*/  ISETP.NE.U32.AND P1, PT, R4.reuse, RZ, PT ;  /* 0x000000ff0400720c */ /* 0x050fe40003f25070 */
[----:B------:R-:W-:Y:S02]  /*5480*/  ISETP.NE.U32.AND P0, PT, R4, RZ, PT ;  /* 0x000000ff0400720c */ /* 0x000fe40003f05070 */
[C---:B------:R-:W-:Y:S02]  /*5490*/  ISETP.NE.AND.EX P1, PT, R5.reuse, RZ, PT, P1 ;  /* 0x000000ff0500720c */ /* 0x040fe40003f25310 */
[----:B------:R-:W-:Y:S01]  /*54a0*/  ISETP.NE.AND.EX P0, PT, R5, RZ, PT, P0 ;  /* 0x000000ff0500720c */ /* 0x000fe20003f05300 */
[----:B------:R-:W4:Y:S01]  /*54b0*/  @!UP2 LDCU UR5, c[0x0][0xb0c] ;  /* 0x00016180ff05a7ac */ /* 0x000f220008000800 */
[----:B------:R-:W-:Y:S01]  /*54c0*/  SHF.L.U32 R9, R15, 0x1f, RZ ;  /* 0x0000001f0f097819 */ /* 0x000fe200000006ff */
[----:B------:R-:W-:Y:S02]  /*54d0*/  USHF.L.U32 UR19, UR16, 0x7, URZ ;  /* 0x0000000710137899 */ /* 0x000fe400080006ff */
[----:B------:R-:W-:Y:S02]  /*54e0*/  USHF.L.U32 UR18, UR20, 0x7, URZ ;  /* 0x0000000714127899 */ /* 0x000fe400080006ff */
[----:B---3--:R-:W-:Y:S07]  /*54f0*/  UIMAD.WIDE.U32 UR6, UR14, UR8, URZ ;  /* 0x000000080e0672a5 */ /* 0x008fee000f8e00ff */
[----:B------:R-:W-:Y:S01]  /*5500*/  @!UP2 UMOV UR4, UR7 ;  /* 0x000000070004ac82 */ /* 0x000fe20008000000 */
[----:B----4-:R-:W-:Y:S02]  /*5510*/  @!UP2 UISETP.NE.AND UP0, UPT, UR5, 0x1, UPT ;  /* 0x000000010500a88c */ /* 0x010fe4000bf05270 */
[----:B------:R-:W-:Y:S02]  /*5520*/  @!UP2 USHF.R.U32.HI UR4, URZ, UR9, UR4 ;  /* 0x00000009ff04a299 */ /* 0x000fe40008011604 */
[----:B------:R-:W-:Y:S02]  /*5530*/  UIMAD.WIDE.U32 UR6, UR13, UR11, URZ ;  /* 0x0000000b0d0672a5 */ /* 0x000fe4000f8e00ff */
[----:B------:R-:W-:Y:S02]  /*5540*/  @!UP2 USEL UR8, UR14, UR4, !UP0 ;  /* 0x000000040e08a287 */ /* 0x000fe4000c000000 */
[----:B------:R-:W-:Y:S03]  /*5550*/  @!UP2 UISETP.NE.AND UP0, UPT, UR10, 0x1, UPT ;  /* 0x000000010a00a88c */ /* 0x000fe6000bf05270 */
[----:B------:R-:W-:Y:S02]  /*5560*/  @!UP2 UMOV UR6, UR7 ;  /* 0x000000070006ac82 */ /* 0x000fe40008000000 */
[----:B------:R-:W3:Y:S02]  /*5570*/  @!UP2 LDCU UR4, c[0x0][0xb20] ;  /* 0x00016400ff04a7ac */ /* 0x000ee40008000800 */
[----:B---3--:R-:W-:Y:S04]  /*5580*/  @!UP2 USHF.R.U32.HI UR6, URZ, UR4, UR6 ;  /* 0x00000004ff06a299 */ /* 0x008fe80008011606 */
[----:B------:R-:W-:Y:S04]  /*5590*/  @!UP2 USEL UR6, UR13, UR6, !UP0 ;  /* 0x000000060d06a287 */ /* 0x000fe8000c000000 */
[----:B------:R-:W-:Y:S02]  /*55a0*/  @!UP2 UIADD3 UR4, UPT, UPT, -UR8, UR6, URZ ;  /* 0x000000060804a290 */ /* 0x000fe4000fffe1ff */
[----:B------:R-:W-:Y:S02]  /*55b0*/  @!UP2 UIADD3 UR6, UPT, UPT, UR8, -UR6, URZ ;  /* 0x800000060806a290 */ /* 0x000fe4000fffe0ff */
[----:B------:R-:W-:Y:S02]  /*55c0*/  @!UP2 UIMAD UR14, UR4, UR5, UR14 ;  /* 0x00000005040ea2a4 */ /* 0x000fe4000f8e020e */
[----:B------:R-:W-:Y:S01]  /*55d0*/  @!UP2 UIMAD UR13, UR6, UR10, UR13 ;  /* 0x0000000a060da2a4 */ /* 0x000fe2000f8e020d */
[----:B------:R-:W-:Y:S11]  /*55e0*/  BRA.U UP3, `(.L_x_101) ;  /* 0x0000000103107547 */ /* 0x000ff6000b800000 */
[----:B--2---:R-:W-:Y:S04]  /*55f0*/  MOV R0, UR38 ;  /* 0x0000002600007c02 */ /* 0x004fe80008000f00 */
[----:B------:R-:W-:Y:S04]  /*5600*/  SHF.L.U32 R11, R0, 0x1f, RZ ;  /* 0x0000001f000b7819 */ /* 0x000fe800000006ff */
[----:B------:R-:W2:Y:S02]  /*5610*/  SYNCS.PHASECHK.TRANS64.TRYWAIT P2, [UR21+0x128], R11 ;  /* 0x0001280bff0075a7 */ /* 0x000ea40008041115 */
[----:B--2---:R-:W-:Y:S05]  /*5620*/  @!P2 BRA `(.L_x_102) ;  /* 0x0000004c00c0a947 */ /* 0x004fea0003800000 */
.L_x_101:
[----:B------:R-:W-:Y:S05]  /*5630*/  @!P1 BRA `(.L_x_103) ;  /* 0x0000000000309947 */ /* 0x000fea0003800000 */
[----:B------:R-:W-:Y:S01]  /*5640*/  ISETP.NE.U32.AND P1, PT, R2, RZ, PT ;  /* 0x000000ff0200720c */ /* 0x000fe20003f25070 */
[----:B------:R-:W3:Y:S01]  /*5650*/  LDCU.64 UR4, c[0x0][0x358] ;  /* 0x00006b00ff0477ac */ /* 0x000ee20008000a00 */
[----:B------:R-:W-:Y:S02]  /*5660*/  IMAD.MOV.U32 R162, RZ, RZ, 0x1 ;  /* 0x00000001ffa27424 */ /* 0x000fe400078e00ff */
[----:B------:R-:W-:Y:S11]  /*5670*/  ISETP.NE.AND.EX P1, PT, R3, RZ, PT, P1 ;  /* 0x000000ff0300720c */ /* 0x000ff60003f25310 */
[----:B------:R-:W-:Y:S02]  /*5680*/  @!UPT UIADD3 URZ, UPT, UPT, URZ, URZ, URZ ;  /* 0x000000fffffff290 */ /* 0x000fe4000fffe0ff */
[----:B--2---:R-:W2:Y:S01]  /*5690*/  @P1 LDC.64 R10, c[0x0][0x888] ;  /* 0x00022200ff0a1b82 */ /* 0x004ea20000000a00 */
[----:B------:R-:W-:Y:S04]  /*56a0*/  @P1 IMAD R0, R4, UR36, RZ ;  /* 0x0000002404001c24 */ /* 0x000fe8000f8e02ff */
[----:B--2---:R-:W-:Y:S04]  /*56b0*/  @P1 IMAD.WIDE R10, R0, 0x4, R10 ;  /* 0x00000004000a1825 */ /* 0x004fe800078e020a */
[----:B------:R-:W-:Y:S01]  /*56c0*/  HFMA2 R0, -RZ, RZ, 0, 5.9604644775390625e-08 ;  /* 0x00000001ff007431 */ /* 0x000fe200000001ff */
[----:B---3-5:R3:W5:Y:S04]  /*56d0*/  @P1 LDG.E R73, desc[UR4][R10.64] ;  /* 0x000000040a491981 */ /* 0x028768000c1e1900 */
[----:B------:R-:W-:Y:S01]  /*56e0*/  @!P1 PRMT R162, R0, 0x7610, R162 ;  /* 0x0000761000a29816 */ /* 0x000fe200000000a2 */
[----:B---3--:R-:W4:Y:S06]  /*56f0*/  @!P1 LDC R73, c[0x0][0x880] ;  /* 0x00022000ff499b82 */ /* 0x008f2c0000000800 */
.L_x_103:
[----:B----45:R-:W-:Y:S01]  /*5700*/  @!P0 FSETP.EQ.AND P1, PT, R73, RZ, PT ;  /* 0x000000ff4900820b */ /* 0x030fe20003f22000 */
[----:B------:R-:W-:Y:S01]  /*5710*/  @!UPT UIADD3 URZ, UPT, UPT, URZ, URZ, URZ ;  /* 0x000000fffffff290 */ /* 0x000fe2000fffe0ff */
[----:B------:R-:W-:Y:S11]  /*5720*/  @!P0 BRA `(.L_x_104) ;  /* 0x0000000000188947 */ /* 0x000ff60003800000 */
[----:B------:R-:W-:Y:S02]  /*5730*/  LOP3.LUT P0, RZ, R162, 0xff, RZ, 0xc0, !PT ;  /* 0x000000ffa2ff7812 */ /* 0x000fe4000780c0ff */
[----:B------:R-:W-:Y:S04]  /*5740*/  ISETP.NE.U32.AND P1, PT, R2, RZ, PT ;  /* 0x000000ff0200720c */ /* 0x000fe80003f25070 */
[----:B------:R-:W-:Y:S04]  /*5750*/  ISETP.NE.AND.EX P1, PT, R3, RZ, PT, P1 ;  /* 0x000000ff0300720c */ /* 0x000fe80003f25310 */
[----:B------:R-:W-:Y:S03]  /*5760*/  PLOP3.LUT P1, PT, P1, PT, PT, 0x8, 0x80 ;  /* 0x000000000080781c */ /* 0x000fe60000f2e170 */
[----:B------:R-:W-:Y:S11]  /*5770*/  @P0 FSETP.EQ.AND P1, PT, R73, RZ, PT ;  /* 0x000000ff4900020b */ /* 0x000ff60003f22000 */
[----:B------:R-:W-:Y:S02]  /*5780*/  @!UPT UIADD3 URZ, UPT, UPT, URZ, URZ, URZ ;  /* 0x000000fffffff290 */ /* 0x000fe4000fffe0ff */
.L_x_104:
[----:B------:R-:W3:Y:S01]  /*5790*/  SYNCS.PHASECHK.TRANS64.TRYWAIT P2, [UR21+0x110], R9 ;  /* 0x00011009ff0075a7 */ /* 0x000ee20008041115 */
[----:B------:R-:W-:Y:S04]  /*57a0*/  ELECT P0, URZ, PT ;  /* 0x0000000000ff782f */ /* 0x000fe80003800000 */
[----:B------:R-:W-:Y:S11]  /*57b0*/  PLOP3.LUT P1, PT, P1, P0, PT, 0xf2, 0x2f ;  /* 0x00000000002f781c */ /* 0x000ff60000f21e72 */
[----:B------:R-:W-:Y:S02]  /*57c0*/  @!UPT UIADD3 URZ, UPT, UPT, URZ, URZ, URZ ;  /* 0x000000fffffff290 */ /* 0x000fe4000fffe0ff */
[----:B------:R-:W-:Y:S05]  /*57d0*/  @!P1 IADD3 R8, P0, PT, R16, 0x580, RZ ;  /* 0x0000058010089810 */ /* 0x000fea0007f1e0ff */
[----:B------:R-:W-:Y:S01]  /*57e0*/  @!P1 IMAD.X R6, RZ, RZ, R17, P0 ;  /* 0x000000ffff069224 */ /* 0x000fe200000e0611 */
[----:B---3--:R-:W-:Y:S07]  /*57f0*/  @!P2 BRA `(.L_x_105) ;  /* 0x0000004c0064a947 */ /* 0x008fee0003800000 */
.L_x_194:
[----:B------:R-:W-:Y:S01]  /*5800*/  @!P1 R2UR UR5, R8 ;  /* 0x00000000080592ca */ /* 0x000fe200000e0000 */
[----:B------:R-:W-:Y:S01]  /*5810*/  VOTEU.ALL UP0, P1 ;  /* 0x0000000000ff7886 */ /* 0x000fe20000800000 */
[----:B------:R-:W-:Y:S01]  /*5820*/  @!P1 R2UR UR4, R6 ;  /* 0x00000000060492ca */ /* 0x000fe200000e0000 */
[----:B--2---:R-:W-:Y:S01]  /*5830*/  @!P1 IMAD.MOV.U32 R0, RZ, RZ, 0x2000 ;  /* 0x00002000ff009424 */ /* 0x004fe200078e00ff */
[----:B------:R-:W-:Y:S01]  /*5840*/  UMOV UR6, 0x0 ;  /* 0x0000000000067882 */ /* 0x000fe20000000000 */
[----:B------:R-:W-:Y:S01]  /*5850*/  UMOV UR7, 0x10000000 ;  /* 0x1000000000077882 */ /* 0x000fe20000000000 */
[----:B------:R-:W-:Y:S01]  /*5860*/  @!UP0 UIADD3 UR16, UPT, UPT, UR21, 0x200, URZ ;  /* 0x0000020015108890 */ /* 0x000fe2000fffe0ff */
[----:B------:R-:W-:Y:S01]  /*5870*/  VIADD R14, R14, 0x1 ;  /* 0x000000010e0e7836 */ /* 0x000fe20000000000 */
[----:B------:R-:W-:Y:S01]  /*5880*/  VOTEU.ALL UP0, P1 ;  /* 0x0000000000ff7886 */ /* 0x000fe20000800000 */
[----:B------:R-:W-:Y:S04]  /*5890*/  UMOV UR20, UR36 ;  /* 0x0000002400147c82 */ /* 0x000fe80008000000 */
[----:B------:R-:W-:Y:S02]  /*58a0*/  IMAD.U32 R10, RZ, RZ, UR5 ;  /* 0x00000005ff0a7e24 */ /* 0x000fe4000f8e00ff */
[----:B------:R-:W-:Y:S03]  /*58b0*/  IMAD.U32 R11, RZ, RZ, UR4 ;  /* 0x00000004ff0b7e24 */ /* 0x000fe6000f8e00ff */
[----:B------:R-:W-:Y:S02]  /*58c0*/  @!P1 R2UR UR4, R10 ;  /* 0x000000000a0492ca */ /* 0x000fe400000e0000 */
[----:B------:R-:W-:Y:S11]  /*58d0*/  @!P1 R2UR UR5, R11 ;  /* 0x000000000b0592ca */ /* 0x000ff600000e0000 */
[----:B------:R-:W-:Y:S02]  /*58e0*/  @!UPT UIADD3 URZ, UPT, UPT, URZ, URZ, URZ ;  /* 0x000000fffffff290 */ /* 0x000fe4000fffe0ff */
[----:B------:R2:W-:Y:S01]  /*58f0*/  @!UP0 UTMALDG.3D [UR16], [UR4], desc[UR6] ;  /* 0x00000610040085b4 */ /* 0x0005e20008011000 */
[----:B------:R2:W-:Y:S01]  /*5900*/  @!P1 SYNCS.ARRIVE.TRANS64.RED.A0TR RZ, [UR21+0x100], R0 ;  /* 0x00010000ffff99a7 */ /* 0x0005e20008300415 */
[----:B------:R-:W-:Y:S01]  /*5910*/  SYNCS.ARRIVE.TRANS64.RED.A1T0 RZ, [UR34], RZ ;  /* 0x000000ffffff79a7 */ /* 0x000fe20008100422 */
[----:B------:R-:W3:Y:S02]  /*5920*/  SYNCS.PHASECHK.TRANS64.TRYWAIT P0, [UR21+0x118], R9 ;  /* 0x00011809ff0075a7 */ /* 0x000ee40008001115 */
[----:B--23--:R-:W-:Y:S05]  /*5930*/  @!P0 BRA `(.L_x_106) ;  /* 0x0000004c002c8947 */ /* 0x00cfea0003800000 */
.L_x_196:
[----:B------:R-:W-:Y:S01]  /*5940*/  @!P1 IADD3 R6, P0, PT, R16, 0x580, RZ ;  /* 0x0000058010069810 */ /* 0x000fe20007f1e0ff */
[----:B------:R-:W-:Y:S01]  /*5950*/  VOTEU.ALL UP0, P1 ;  /* 0x0000000000ff7886 */ /* 0x000fe20000800000 */
[----:B------:R-:W-:Y:S01]  /*5960*/  UMOV UR6, 0x0 ;  /* 0x0000000000067882 */ /* 0x000fe20000000000 */
[----:B------:R-:W-:Y:S01]  /*5970*/  UMOV UR7, 0x10000000 ;  /* 0x1000000000077882 */ /* 0x000fe20000000000 */
[----:B------:R-:W-:Y:S01]  /*5980*/  @!P1 R2UR UR5, R6 ;  /* 0x00000000060592ca */ /* 0x000fe200000e0000 */
[----:B--2---:R-:W-:Y:S01]  /*5990*/  @!P1 IMAD.X R0, RZ, RZ, R17, P0 ;  /* 0x000000ffff009224 */ /* 0x004fe200000e0611 */
[----:B------:R-:W-:Y:S01]  /*59a0*/  @!UP0 UIADD3 UR10, UPT, UPT, UR18, 0x40, URZ ;  /* 0x00000040120a8890 */ /* 0x000fe2000fffe0ff */
[----:B------:R-:W-:Y:S01]  /*59b0*/  ISETP.NE.AND P0, PT, R14, 0x2, PT ;  /* 0x000000020e00780c */ /* 0x000fe20003f05270 */
[----:B------:R-:W-:Y:S01]  /*59c0*/  @!UP0 UIADD3 UR8, UPT, UPT, UR21, 0x2200, URZ ;  /* 0x0000220015088890 */ /* 0x000fe2000fffe0ff */
[----:B------:R-:W-:Y:S01]  /*59d0*/  LOP3.LUT R15, R15, 0x1, RZ, 0x3c, !PT ;  /* 0x000000010f0f7812 */ /* 0x000fe200078e3cff */
[----:B------:R-:W-:Y:S01]  /*59e0*/  @!UP0 UIADD3 UR9, UPT, UPT, UR21, 0x108, URZ ;  /* 0x0000010815098890 */ /* 0x000fe2000fffe0ff */
[----:B------:R-:W-:Y:S01]  /*59f0*/  @!P1 R2UR UR4, R0 ;  /* 0x00000000000492ca */ /* 0x000fe200000e0000 */
[----:B------:R-:W-:Y:S01]  /*5a00*/  VOTEU.ALL UP0, P1 ;  /* 0x0000000000ff7886 */ /* 0x000fe20000800000 */
[----:B------:R-:W-:Y:S01]  /*5a10*/  UMOV UR11, UR19 ;  /* 0x00000013000b7c82 */ /* 0x000fe20008000000 */
[----:B------:R-:W-:Y:S01]  /*5a20*/  UMOV UR12, UR36 ;  /* 0x00000024000c7c82 */ /* 0x000fe20008000000 */
[----:B------:R-:W-:Y:S01]  /*5a30*/  SEL R0, RZ, 0x1, P0 ;  /* 0x00000001ff007807 */ /* 0x000fe20000000000 */
[----:B------:R-:W-:Y:S01]  /*5a40*/  UIADD3 UR20, UPT, UPT, UR13, UR60, URZ ;  /* 0x0000003c0d147290 */ /* 0x000fe2000fffe0ff */
[----:B------:R-:W-:Y:S01]  /*5a50*/  IMAD.U32 R8, RZ, RZ, UR5 ;  /* 0x00000005ff087e24 */ /* 0x000fe2000f8e00ff */
[----:B------:R-:W-:Y:S01]  /*5a60*/  SEL R14, R14, RZ, P0 ;  /* 0x000000ff0e0e7207 */ /* 0x000fe20000000000 */
[----:B------:R-:W-:Y:S01]  /*5a70*/  UIADD3 UR16, UPT, UPT, UR14, UR59, URZ ;  /* 0x0000003b0e107290 */ /* 0x000fe2000fffe0ff */
[----:B------:R-:W-:Y:S01]  /*5a80*/  LOP3.LUT R13, R13, R0, RZ, 0x3c, !PT ;  /* 0x000000000d0d7212 */ /* 0x000fe200078e3cff */
[----:B------:R-:W-:Y:S01]  /*5a90*/  UPLOP3.LUT UP3, UPT, UPT, UPT, UPT, 0x80, 0x8 ;  /* 0x000000000008789c */ /* 0x000fe20003f6f070 */
[----:B------:R-:W-:Y:S02]  /*5aa0*/  UMOV UR36, UR26 ;  /* 0x0000001a00247c82 */ /* 0x000fe40008000000 */
[----:B------:R-:W-:Y:S01]  /*5ab0*/  IMAD.U32 R9, RZ, RZ, UR4 ;  /* 0x00000004ff097e24 */ /* 0x000fe2000f8e00ff */
[----:B------:R-:W-:Y:S04]  /*5ac0*/  @!P1 R2UR UR4, R8 ;  /* 0x00000000080492ca */ /* 0x000fe800000e0000 */
[----:B------:R-:W-:Y:S11]  /*5ad0*/  @!P1 R2UR UR5, R9 ;  /* 0x00000000090592ca */ /* 0x000ff600000e0000 */
[----:B------:R-:W-:Y:S02]  /*5ae0*/  @!UPT UIADD3 URZ, UPT, UPT, URZ, URZ, URZ ;  /* 0x000000fffffff290 */ /* 0x000fe4000fffe0ff */
[----:B------:R2:W-:Y:S01]  /*5af0*/  @!UP0 UTMALDG.3D [UR8], [UR4], desc[UR6] ;  /* 0x00000608040085b4 */ /* 0x0005e20008011000 */
[----:B------:R2:W-:Y:S01]  /*5b00*/  @!P1 SYNCS.ARRIVE.TRANS64.RED.A0TR RZ, [UR21+0x108], R7 ;  /* 0x00010807ffff99a7 */ /* 0x0005e20008300415 */
[----:B------:R-:W-:Y:S01]  /*5b10*/  SYNCS.ARRIVE.TRANS64.RED.A1T0 RZ, [UR33], RZ ;  /* 0x000000ffffff79a7 */ /* 0x000fe20008100421 */
[----:B------:R-:W-:Y:S05]  /*5b20*/  BRA.U UP1, `(.L_x_107) ;  /* 0xfffffff5012c7547 */ /* 0x000fea000b83ffff */
[----:B------:R-:W-:-:S04]  /*5b30*/  SHF.L.U32 R3, R15, 0x1f, RZ ;  /* 0x0000001f0f037819 */ /* 0x000fc800000006ff */
[----:B------:R-:W3:Y:S02]  /*5b40*/  SYNCS.PHASECHK.TRANS64.TRYWAIT P0, [UR21+0x110], R3 ;  /* 0x00011003ff0075a7 */ /* 0x000ee40008001115 */
[----:B---3--:R-:W-:Y:S05]  /*5b50*/  @!P0 BRA `(.L_x_108) ;  /* 0x0000004800bc8947 */ /* 0x008fea0003800000 */
.L_x_198:
[----:B---3--:R-:W-:-:S07]  /*5b60*/  MOV R0, UR21 ;  /* 0x0000001500007c02 */ /* 0x008fce0008000f00 */
.L_x_109:
[----:B---3--:R-:W-:-:S04]  /*5b70*/  SHF.L.U32 R3, R15, 0x1f, RZ ;  /* 0x0000001f0f037819 */ /* 0x008fc800000006ff */
[----:B------:R3:W4:Y:S03]  /*5b80*/  SYNCS.PHASECHK.TRANS64.TRYWAIT P0, [R0+URZ+0x118], R3 ;  /* 0x00011803000075a7 */ /* 0x00072600080011ff */
[----:B----4-:R-:W-:Y:S05]  /*5b90*/  @!P0 NANOSLEEP.SYNCS 0x989680 ;  /* 0x009896800000895d */ /* 0x010fea0003900000 */
[----:B------:R-:W4:Y:S02]  /*5ba0*/  @!P0 SYNCS.PHASECHK.TRANS64 P0, [R0+URZ+0x118], R3 ;  /* 0x00011803000085a7 */ /* 0x000f2400080010ff */
[----:B-12-4-:R-:W-:Y:S05]  /*5bb0*/  @P0 EXIT ;  /* 0x000000000000094d */ /* 0x016fea0003800000 */
[----:B------:R-:W-:Y:S05]  /*5bc0*/  BRA `(.L_x_109) ;  /* 0xfffffffc00e87947 */ /* 0x000fea000383ffff */
.L_x_98:
[----:B------:R-:W-:-:S06]  /*5bd0*/  UISETP.GE.AND UP0, UPT, UR21, 0x4, UPT ;  /* 0x000000041500788c */ /* 0x000fcc000bf06270 */
[----:B------:R-:W-:-:S13]  /*5be0*/  PLOP3.LUT P0, PT, PT, PT, UP0, 0x80, 0x8 ;  /* 0x000000000008781c */ /* 0x000fda0003f0f008 */
[----:B------:R-:W-:Y:S05]  /*5bf0*/  @!P0 EXIT ;  /* 0x000000000000894d */ /* 0x000fea0003800000 */
[----:B------:R-:W-:Y:S01]  /*5c00*/  BAR.SYNC.DEFER_BLOCKING 0x6, 0xa0 ;  /* 0x0182800000007b1d */ /* 0x000fe20000010000 */
[C---:B------:R-:W-:Y:S01]  /*5c10*/  IMAD.SHL.U32 R4, R177.reuse, 0x40, RZ ;  /* 0x00000040b1047824 */ /* 0x040fe200078e00ff */
[C---:B------:R-:W-:Y:S01]  /*5c20*/  LOP3.LUT R181, R177.reuse, 0x60, RZ, 0xc0, !PT ;  /* 0x00000060b1b57812 */ /* 0x040fe200078ec0ff */
[C---:B------:R-:W-:Y:S01]  /*5c30*/  IMAD.SHL.U32 R137, R177.reuse, 0x8, RZ ;  /* 0x00000008b1897824 */ /* 0x040fe200078e00ff */
[C---:B------:R-:W-:Y:S01]  /*5c40*/  LOP3.LUT R179, R177.reuse, 0x2, RZ, 0xc0, !PT ;  /* 0x00000002b1b37812 */ /* 0x040fe200078ec0ff */
[----:B------:R-:W-:Y:S01]  /*5c50*/  IMAD.U32 R69, R177, 0x10000, RZ ;  /* 0x00010000b1457824 */ /* 0x000fe200078e00ff */
[----:B------:R-:W-:Y:S02]  /*5c60*/  UMOV UR44, 0x400 ;  /* 0x00000400002c7882 */ /* 0x000fe40000000000 */
[----:B------:R-:W1:Y:S01]  /*5c70*/  LDC.64 R158, c[0x0][0x888] ;  /* 0x00022200ff9e7b82 */ /* 0x000e620000000a00 */
[----:B------:R-:W-:Y:S01]  /*5c80*/  ULEA UR44, UR50, UR44, 0x18 ;  /* 0x0000002c322c7291 */ /* 0x000fe2000f8ec0ff */
[----:B------:R-:W-:Y:S01]  /*5c90*/  LOP3.LUT R6, R4, 0x180, RZ, 0xc0, !PT ;  /* 0x0000018004067812 */ /* 0x000fe200078ec0ff */
[----:B------:R-:W-:Y:S01]  /*5ca0*/  HFMA2 R165, -RZ, RZ, 0, 0 ;  /* 0x00000000ffa57431 */ /* 0x000fe200000001ff */
[----:B------:R-:W-:Y:S01]  /*5cb0*/  LOP3.LUT R69, R69, 0x600000, RZ, 0xc0, !PT ;  /* 0x0060000045457812 */ /* 0x000fe200078ec0ff */
[----:B------:R-:W-:Y:S01]  /*5cc0*/  UIADD3 UR4, UPT, UPT, UR44, 0x4200, URZ ;  /* 0x000042002c047890 */ /* 0x000fe2000fffe0ff */
[----:B------:R-:W-:Y:S01]  /*5cd0*/  LOP3.LUT R137, R6, 0x30, R137, 0xf8, !PT ;  /* 0x0000003006897812 */ /* 0x000fe200078ef889 */
[----:B------:R-:W-:Y:S01]  /*5ce0*/  IMAD.MOV.U32 R68, RZ, RZ, RZ ;  /* 0x000000ffff447224 */ /* 0x000fe200078e00ff */
[----:B------:R-:W2:Y:S01]  /*5cf0*/  LDC.64 R160, c[0x0][0x890] ;  /* 0x00022400ffa07b82 */ /* 0x000ea20000000a00 */
[----:B------:R-:W-:-:S02]  /*5d00*/  LOP3.LUT R177, R177, 0x4, RZ, 0xc0, !PT ;  /* 0x00000004b1b17812 */ /* 0x000fc400078ec0ff */
[----:B------:R-:W-:Y:S02]  /*5d10*/  CS2R R170, SRZ ;  /* 0x0000000000aa7805 */ /* 0x000fe4000001ff00 */
[----:B------:R-:W-:Y:S02]  /*5d20*/  LOP3.LUT R137, R137, 0x1e40, R4, 0xf8, !PT ;  /* 0x00001e4089897812 */ /* 0x000fe400078ef804 */
[----:B------:R-:W-:Y:S02]  /*5d30*/  CS2R R168, SRZ ;  /* 0x0000000000a87805 */ /* 0x000fe4000001ff00 */
[----:B------:R-:W-:Y:S01]  /*5d40*/  IADD3 R176, PT, PT, -R177, 0x2, RZ ;  /* 0x00000002b1b07810 */ /* 0x000fe20007ffe1ff */
[----:B------:R-:W-:Y:S01]  /*5d50*/  IMAD.MOV R167, RZ, RZ, -R179 ;  /* 0x000000ffffa77224 */ /* 0x000fe200078e0ab3 */
[----:B------:R-:W-:Y:S01]  /*5d60*/  MOV R180, UR4 ;  /* 0x0000000400b47c02 */ /* 0x000fe20008000f00 */
[----:B------:R-:W3:Y:S01]  /*5d70*/  LDC.64 R156, c[0x0][0x8b0] ;  /* 0x00022c00ff9c7b82 */ /* 0x000ee20000000a00 */
[----:B------:R-:W4:Y:S01]  /*5d80*/  LDS R0, [UR44+0x1e0] ;  /* 0x0001e02cff007984 */ /* 0x000f220008000800 */
[----:B------:R-:W-:Y:S01]  /*5d90*/  VIADD R178, R137, UR44 ;  /* 0x0000002c89b27c36 */ /* 0x000fe20008000000 */
[----:B------:R-:W1:Y:S01]  /*5da0*/  LDCU UR57, c[0x0][0x370] ;  /* 0x00006e00ff3977ac */ /* 0x000e620008000800 */
[----:B------:R-:W-:-:S02]  /*5db0*/  IMAD.MOV R166, RZ, RZ, -R177 ;  /* 0x000000ffffa67224 */ /* 0x000fc400078e0ab1 */
[----:B------:R-:W-:Y:S01]  /*5dc0*/  VIADD R178, R178, 0x200 ;  /* 0x00000200b2b27836 */ /* 0x000fe20000000000 */
[----:B------:R-:W1:Y:S01]  /*5dd0*/  LDCU.64 UR62, c[0x0][0x348] ;  /* 0x00006900ff3e77ac */ /* 0x000e620008000a00 */
[----:B------:R-:W1:Y:S01]  /*5de0*/  LDC.64 R138, c[0x0][0x8a8] ;  /* 0x00022a00ff8a7b82 */ /* 0x000e620000000a00 */
[----:B------:R-:W1:Y:S01]  /*5df0*/  LDCU UR43, c[0x0][0xb0c] ;  /* 0x00016180ff2b77ac */ /* 0x000e620008000800 */
[----:B------:R-:W1:Y:S01]  /*5e00*/  LDCU UR39, c[0x0][0xb30] ;  /* 0x00016600ff2777ac */ /* 0x000e620008000800 */
[----:B------:R-:W1:Y:S01]  /*5e10*/  LDCU.64 UR46, c[0x0][0x888] ;  /* 0x00011100ff2e77ac */ /* 0x000e620008000a00 */
[----:B------:R-:W1:Y:S01]  /*5e20*/  LDCU.64 UR40, c[0x0][0xb28] ;  /* 0x00016500ff2877ac */ /* 0x000e620008000a00 */
[----:B------:R-:W1:Y:S01]  /*5e30*/  LDCU.128 UR52, c[0x0][0xb10] ;  /* 0x00016200ff3477ac */ /* 0x000e620008000c00 */
[----:B------:R-:W1:Y:S01]  /*5e40*/  LDCU UR56, c[0x0][0x374] ;  /* 0x00006e80ff3877ac */ /* 0x000e620008000800 */
[----:B------:R-:W-:Y:S01]  /*5e50*/  UIADD3 UR61, UPT, UPT, UR44, 0x200, URZ ;  /* 0x000002002c3d7890 */ /* 0x000fe2000fffe0ff */
[----:B--2-4-:R-:W-:-:S11]  /*5e60*/  IMAD.IADD R69, R0, 0x1, R69 ;  /* 0x0000000100457824 */ /* 0x014fd600078e0245 */
.L_x_136:
[C---:B------:R-:W-:Y:S02]  /*5e70*/  LEA R3, R165.reuse, UR44, 0x3 ;  /* 0x0000002ca5037c11 */ /* 0x040fe4000f8e18ff */
[----:B------:R-:W-:Y:S02]  /*5e80*/  SHF.L.U32 R0, R170, 0x1f, RZ ;  /* 0x0000001faa007819 */ /* 0x000fe400000006ff */
[----:B------:R-:W-:Y:S02]  /*5e90*/  LEA R5, R165, UR44, 0x4 ;  /* 0x0000002ca5057c11 */ /* 0x000fe4000f8e20ff */
[----:B------:R-:W2:Y:S02]  /*5ea0*/  SYNCS.PHASECHK.TRANS64.TRYWAIT P0, [R3+URZ+0x130], R0 ;  /* 0x00013000030075a7 */ /* 0x000ea400080011ff */
[----:B-12---:R-:W-:Y:S05]  /*5eb0*/  @!P0 BRA `(.L_x_110) ;  /* 0x0000004400fc8947 */ /* 0x006fea0003800000 */
.L_x_199:
[----:B------:R-:W4:Y:S01]  /*5ec0*/  LDS.128 R4, [R5+0x1c0] ;  /* 0x0001c00005047984 */ /* 0x000f220000000c00 */
[----:B------:R-:W-:Y:S01]  /*5ed0*/  UISETP.GE.AND UP0, UPT, UR42, 0x1, UPT ;  /* 0x000000012a00788c */ /* 0x000fe2000bf06270 */
[----:B------:R-:W-:Y:S01]  /*5ee0*/  @!PT LDS RZ, [RZ] ;  /* 0x00000000fffff984 */ /* 0x000fe20000000800 */
[----:B------:R-:W-:Y:S01]  /*5ef0*/  @!PT LDS RZ, [RZ] ;  /* 0x00000000fffff984 */ /* 0x000fe20000000800 */
[----:B------:R-:W-:Y:S01]  /*5f00*/  @!PT LDS RZ, [RZ] ;  /* 0x00000000fffff984 */ /* 0x000fe20000000800 */
[----:B------:R-:W-:Y:S01]  /*5f10*/  @!PT LDS RZ, [RZ] ;  /* 0x00000000fffff984 */ /* 0x000fe20000000800 */
[----:B------:R1:W-:Y:S06]  /*5f20*/  MEMBAR.ALL.CTA ;  /* 0x0000000000007992 */ /* 0x0003ec0000008000 */
[----:B-1----:R-:W1:Y:S01]  /*5f30*/  FENCE.VIEW.ASYNC.S ;  /* 0x00000000000073c6 */ /* 0x002e620000000000 */
[----:B----4-:R-:W-:Y:S11]  /*5f40*/  LOP3.LUT P0, RZ, R6, 0x1, RZ, 0xc0, !PT ;  /* 0x0000000106ff7812 */ /* 0x010ff6000780c0ff */
[----:B------:R-:W-:Y:S02]  /*5f50*/  @!UPT UIADD3 URZ, UPT, UPT, URZ, URZ, URZ ;  /* 0x000000fffffff290 */ /* 0x000fe4000fffe0ff */
[----:B-1----:R-:W-:Y:S01]  /*5f60*/  VOTEU.ANY UP1, P0 ;  /* 0x0000000000ff7886 */ /* 0x002fe20000020100 */
[----:B------:R-:W-:Y:S01]  /*5f70*/  PLOP3.LUT P0, PT, PT, PT, UP1, 0x80, 0x8 ;  /* 0x000000000008781c */ /* 0x000fe20003f0f018 */
[----:B------:R-:W-:Y:S11]  /*5f80*/  UP2UR UR45, UPR, URZ, 0x2 ;  /* 0x00000002ff2d7883 */ /* 0x000ff60008000000 */
[----:B------:R-:W-:Y:S01]  /*5f90*/  @!UPT UIADD3 URZ, UPT, UPT, URZ, URZ, URZ ;  /* 0x000000fffffff290 */ /* 0x000fe2000fffe0ff */
[----:B--2---:R-:W-:Y:S02]  /*5fa0*/  @P0 SHF.R.U32.HI R0, RZ, 0x10, R5 ;  /* 0x00000010ff000819 */ /* 0x004fe40000011605 */
        /* <DEDUP_REMOVED lines=12> */
[----:B------:R-:W2:Y:S01]  /*6070*/  LDCU UR12, c[0x0][0xb20] ;  /* 0x00016400ff0c77ac */ /* 0x000ea20008000800 */
[----:B------:R-:W-:Y:S02]  /*6080*/  UIMAD.WIDE.U32 UR4, UR56, UR55, URZ ;  /* 0x00000037380472a5 */ /* 0x000fe4000f8e00ff */
[----:B------:R-:W-:Y:S02]  /*6090*/  UIMAD.WIDE.U32 UR6, UR57, UR52, URZ ;  /* 0x00000034390672a5 */ /* 0x000fe4000f8e00ff */
[----:B------:R-:W-:Y:S02]  /*60a0*/  UISETP.NE.AND UP0, UPT, UR54, 0x1, UPT ;  /* 0x000000013600788c */ /* 0x000fe4000bf05270 */
[----:B------:R-:W-:Y:S02]  /*60b0*/  UIMAD.WIDE.U32 UR8, UR37, UR55, URZ ;  /* 0x00000037250872a5 */ /* 0x000fe4000f8e00ff */
[----:B------:R-:W-:Y:S02]  /*60c0*/  UIMAD.WIDE.U32 UR10, UR38, UR52, URZ ;  /* 0x00000034260a72a5 */ /* 0x000fe4000f8e00ff */
[----:B------:R-:W-:Y:S02]  /*60d0*/  UISETP.NE.AND UP1, UPT, UR43, 0x1, UPT ;  /* 0x000000012b00788c */ /* 0x000fe4000bf25270 */
[----:B------:R-:W-:Y:S01]  /*60e0*/  UISETP.NE.AND UP2, UPT, UR42, 0x1, UPT ;  /* 0x000000012a00788c */ /* 0x000fe2000bf45270 */
[----:B------:R-:W-:Y:S02]  /*60f0*/  UMOV UR4, UR5 ;  /* 0x0000000500047c82 */ /* 0x000fe40008000000 */
[----:B--2---:R-:W-:Y:S03]  /*6100*/  USHF.R.U32.HI UR5, URZ, UR12, UR4 ;  /* 0x0000000cff057299 */ /* 0x004fe60008011604 */
[----:B------:R-:W-:Y:S02]  /*6110*/  UMOV UR4, UR7 ;  /* 0x0000000700047c82 */ /* 0x000fe40008000000 */
[----:B------:R-:W-:Y:S02]  /*6120*/  USHF.R.U32.HI UR7, URZ, UR53, UR4 ;  /* 0x00000035ff077299 */ /* 0x000fe40008011604 */
[----:B------:R-:W-:Y:S02]  /*6130*/  USEL UR4, UR56, UR5, !UP0 ;  /* 0x0000000538047287 */ /* 0x000fe4000c000000 */
[----:B------:R-:W-:Y:S01]  /*6140*/  USEL UR7, UR57, UR7, !UP1 ;  /* 0x0000000739077287 */ /* 0x000fe2000c800000 */
[----:B------:R-:W-:Y:S01]  /*6150*/  UMOV UR5, UR9 ;  /* 0x0000000900057c82 */ /* 0x000fe20008000000 */
[----:B------:R-:W-:Y:S02]  /*6160*/  UIMAD.WIDE.U32 UR8, UR4, UR40, URZ ;  /* 0x00000028040872a5 */ /* 0x000fe4000f8e00ff */
[----:B------:R-:W-:Y:S03]  /*6170*/  USHF.R.U32.HI UR6, URZ, UR12, UR5 ;  /* 0x0000000cff067299 */ /* 0x000fe60008011605 */
[----:B------:R-:W-:Y:S01]  /*6180*/  UMOV UR5, UR11 ;  /* 0x0000000b00057c82 */ /* 0x000fe20008000000 */
[----:B------:R-:W-:Y:S02]  /*6190*/  UIMAD.WIDE.U32 UR10, UR7, UR40, URZ ;  /* 0x00000028070a72a5 */ /* 0x000fe4000f8e00ff */
[----:B------:R-:W-:Y:S02]  /*61a0*/  USHF.R.U32.HI UR12, URZ, UR53, UR5 ;  /* 0x00000035ff0c7299 */ /* 0x000fe40008011605 */
[----:B------:R-:W-:Y:S01]  /*61b0*/  USEL UR6, UR37, UR6, !UP0 ;  /* 0x0000000625067287 */ /* 0x000fe2000c000000 */
[----:B------:R-:W-:Y:S02]  /*61c0*/  UMOV UR5, UR9 ;  /* 0x0000000900057c82 */ /* 0x000fe40008000000 */
[----:B------:R-:W-:Y:S01]  /*61d0*/  UMOV UR10, UR11 ;  /* 0x0000000b000a7c82 */ /* 0x000fe20008000000 */
[----:B------:R-:W-:Y:S02]  /*61e0*/  @UP2 USHF.R.U32.HI UR4, URZ, UR41, UR5 ;  /* 0x00000029ff042299 */ /* 0x000fe40008011605 */
[----:B------:R-:W-:Y:S02]  /*61f0*/  @UP2 USHF.R.U32.HI UR7, URZ, UR41, UR10 ;  /* 0x00000029ff072299 */ /* 0x000fe4000801160a */
[----:B------:R-:W-:Y:S02]  /*6200*/  UIMAD UR4, UR42, UR4, URZ ;  /* 0x000000042a0472a4 */ /* 0x000fe4000f8e02ff */
[----:B------:R-:W-:Y:S02]  /*6210*/  UIMAD.WIDE.U32 UR10, UR6, UR40, URZ ;  /* 0x00000028060a72a5 */ /* 0x000fe4000f8e00ff */
[----:B------:R-:W-:Y:S02]  /*6220*/  USEL UR5, UR38, UR12, !UP1 ;  /* 0x0000000c26057287 */ /* 0x000fe4000c800000 */
[----:B------:R-:W-:Y:S02]  /*6230*/  UIMAD UR8, UR42, UR7, URZ ;  /* 0x000000072a0872a4 */ /* 0x000fe4000f8e02ff */
[----:B------:R-:W-:Y:S03]  /*6240*/  UISETP.GE.AND UP0, UPT, UR6, UR4, UPT ;  /* 0x000000040600728c */ /* 0x000fe6000bf06270 */
[----:B------:R-:W-:Y:S01]  /*6250*/  UMOV UR4, UR11 ;  /* 0x0000000b00047c82 */ /* 0x000fe20008000000 */
[----:B------:R-:W-:Y:S02]  /*6260*/  UISETP.GE.OR UP0, UPT, UR5, UR8, UP0 ;  /* 0x000000080500728c */ /* 0x000fe40008706670 */
[----:B------:R-:W-:Y:S02]  /*6270*/  USHF.R.U32.HI UR4, URZ, UR41, UR4 ;  /* 0x00000029ff047299 */ /* 0x000fe40008011604 */
[----:B------:R-:W-:Y:S02]  /*6280*/  UIMAD.WIDE.U32 UR8, UR5, UR40, URZ ;  /* 0x00000028050872a5 */ /* 0x000fe4000f8e00ff */
[----:B------:R-:W-:Y:S02]  /*6290*/  USEL UR11, UR6, UR4, !UP2 ;  /* 0x00000004060b7287 */ /* 0x000fe4000d000000 */
[----:B------:R-:W-:Y:S02]  /*62a0*/  UIADD3 UR8, UPT, UPT, -UR5, URZ, URZ ;  /* 0x000000ff05087290 */ /* 0x000fe4000fffe1ff */
[----:B------:R-:W-:Y:S01]  /*62b0*/  UIADD3 UR10, UPT, UPT, -UR11, URZ, URZ ;  /* 0x000000ff0b0a7290 */ /* 0x000fe2000fffe1ff */
[----:B------:R-:W-:Y:S01]  /*62c0*/  @!UP0 UMOV UR4, UR9 ;  /* 0x0000000900048c82 */ /* 0x000fe20008000000 */
[----:B------:R-:W-:Y:S02]  /*62d0*/  UIADD3 UR9, UPT, UPT, -UR6, URZ, URZ ;  /* 0x000000ff06097290 */ /* 0x000fe4000fffe1ff */
[----:B------:R-:W-:Y:S02]  /*62e0*/  @!UP0 USHF.R.U32.HI UR4, URZ, UR41, UR4 ;  /* 0x00000029ff048299 */ /* 0x000fe40008011604 */
[----:B------:R-:W-:Y:S02]  /*62f0*/  UIMAD UR10, UR42, UR10, UR6 ;  /* 0x0000000a2a0a72a4 */ /* 0x000fe4000f8e0206 */
[----:B------:R-:W-:Y:S04]  /*6300*/  @!UP0 USEL UR4, UR5, UR4, !UP2 ;  /* 0x0000000405048287 */ /* 0x000fe8000d000000 */
[----:B------:R-:W-:Y:S02]  /*6310*/  @!UP0 UIMAD UR10, UR7, UR10, UR4 ;  /* 0x0000000a070a82a4 */ /* 0x000fe4000f8e0204 */
[----:B------:R-:W-:Y:S02]  /*6320*/  @!UP0 UIADD3 UR11, UPT, UPT, UR11, -UR4, URZ ;  /* 0x800000040b0b8290 */ /* 0x000fe4000fffe0ff */
[----:B------:R-:W-:Y:S02]  /*6330*/  UIMAD UR7, UR43, UR8, UR38 ;  /* 0x000000082b0772a4 */ /* 0x000fe4000f8e0226 */
[----:B------:R-:W-:Y:S02]  /*6340*/  @!UP0 UIMAD UR6, UR11, UR42, UR5 ;  /* 0x0000002a0b0682a4 */ /* 0x000fe4000f8e0205 */
[----:B------:R-:W-:Y:S01]  /*6350*/  UIMAD UR4, UR54, UR9, UR37 ;  /* 0x00000009360472a4 */ /* 0x000fe2000f8e0225 */
[----:B------:R-:W-:Y:S02]  /*6360*/  @!UP0 UMOV UR5, UR10 ;  /* 0x0000000a00058c82 */ /* 0x000fe40008000000 */
[----:B------:R-:W-:Y:S02]  /*6370*/  UIMAD UR38, UR5, UR43, UR7 ;  /* 0x0000002b052672a4 */ /* 0x000fe4000f8e0207 */
[----:B------:R-:W-:Y:S11]  /*6380*/  UIMAD UR37, UR6, UR54, UR4 ;  /* 0x00000036062572a4 */ /* 0x000ff6000f8e0204 */
[----:B------:R-:W-:Y:S01]  /*6390*/  @!UPT UIADD3 URZ, UPT, UPT, URZ, URZ, URZ ;  /* 0x000000fffffff290 */ /* 0x000fe2000fffe0ff */
.L_x_111:
[----:B------:R-:W-:Y:S01]  /*63a0*/  UISETP.NE.AND UP0, UPT, UR39, 0x1, UPT ;  /* 0x000000012700788c */ /* 0x000fe2000bf05270 */
[----:B------:R-:W-:Y:S01]  /*63b0*/  IADD3 R165, PT, PT, R165, 0x1, RZ ;  /* 0x00000001a5a57810 */ /* 0x000fe20007ffe0ff */
[----:B------:R-:W-:Y:S02]  /*63c0*/  USHF.L.U32 UR50, UR16, 0x7, URZ ;  /* 0x0000000710327899 */ /* 0x000fe400080006ff */
[----:B------:R-:W-:Y:S07]  /*63d0*/  USHF.L.U32 UR49, UR20, 0x7, URZ ;  /* 0x0000000714317899 */ /* 0x000fee00080006ff */
[----:B------:R-:W2:Y:S01]  /*63e0*/  @!UP0 LDCU.128 UR12, c[0x0][0xb10] ;  /* 0x00016200ff0c87ac */ /* 0x000ea20008000c00 */
[----:B------:R-:W4:Y:S01]  /*63f0*/  @!UP0 LDCU UR5, c[0x0][0xb0c] ;  /* 0x00016180ff0587ac */ /* 0x000f220008000800 */
[----:B------:R-:W3:Y:S01]  /*6400*/  @!UP0 LDCU UR10, c[0x0][0xb20] ;  /* 0x00016400ff0a87ac */ /* 0x000ee20008000800 */
[----:B--2---:R-:W-:Y:S02]  /*6410*/  UIMAD.WIDE.U32 UR8, UR38, UR12, URZ ;  /* 0x0000000c260872a5 */ /* 0x004fe4000f8e00ff */
[----:B------:R-:W-:Y:S02]  /*6420*/  UIMAD.WIDE.U32 UR6, UR37, UR15, URZ ;  /* 0x0000000f250672a5 */ /* 0x000fe4000f8e00ff */
[----:B------:R-:W-:Y:S03]  /*6430*/  @!UP0 UISETP.NE.AND UP1, UPT, UR14, 0x1, UPT ;  /* 0x000000010e00888c */ /* 0x000fe6000bf25270 */
[----:B------:R-:W-:Y:S01]  /*6440*/  @!UP0 UMOV UR4, UR9 ;  /* 0x0000000900048c82 */ /* 0x000fe20008000000 */
[----:B----4-:R-:W-:Y:S02]  /*6450*/  @!UP0 UISETP.NE.AND UP2, UPT, UR5, 0x1, UPT ;  /* 0x000000010500888c */ /* 0x010fe4000bf45270 */
[----:B------:R-:W-:Y:S01]  /*6460*/  @!UP0 USHF.R.U32.HI UR4, URZ, UR13, UR4 ;  /* 0x0000000dff048299 */ /* 0x000fe20008011604 */
[----:B------:R-:W-:Y:S02]  /*6470*/  @!UP0 UMOV UR6, UR7 ;  /* 0x0000000700068c82 */ /* 0x000fe40008000000 */
[----:B---3--:R-:W-:Y:S02]  /*6480*/  @!UP0 USHF.R.U32.HI UR6, URZ, UR10, UR6 ;  /* 0x0000000aff068299 */ /* 0x008fe40008011606 */
[----:B------:R-:W-:Y:S02]  /*6490*/  @!UP0 USEL UR7, UR38, UR4, !UP2 ;  /* 0x0000000426078287 */ /* 0x000fe4000d000000 */
[----:B------:R-:W-:Y:S04]  /*64a0*/  @!UP0 USEL UR6, UR37, UR6, !UP1 ;  /* 0x0000000625068287 */ /* 0x000fe8000c800000 */
[----:B------:R-:W-:Y:S02]  /*64b0*/  @!UP0 UIADD3 UR4, UPT, UPT, -UR7, UR6, URZ ;  /* 0x0000000607048290 */ /* 0x000fe4000fffe1ff */
[----:B------:R-:W-:Y:S02]  /*64c0*/  @!UP0 UIADD3 UR6, UPT, UPT, UR7, -UR6, URZ ;  /* 0x8000000607068290 */ /* 0x000fe4000fffe0ff */
[----:B------:R-:W-:Y:S02]  /*64d0*/  @!UP0 UIMAD UR38, UR4, UR5, UR38 ;  /* 0x00000005042682a4 */ /* 0x000fe4000f8e0226 */
[----:B------:R-:W-:Y:S02]  /*64e0*/  @!UP0 UIMAD UR37, UR6, UR14, UR37 ;  /* 0x0000000e062582a4 */ /* 0x000fe4000f8e0225 */
[----:B------:R-:W-:Y:S09]  /*64f0*/  ULOP3.LUT UP0, URZ, UR61, 0x1b0, URZ, 0xc0, !UPT ;  /* 0x000001b03dff7892 */ /* 0x000ff2000f80c0ff */
[----:B------:R-:W-:Y:S05]  /*6500*/  BRA.U !UP0, `(.L_x_112) ;  /* 0x0000000108407547 */ /* 0x000fea000b800000 */
[----:B------:R-:W2:Y:S01]  /*6510*/  LDCU.64 UR8, c[0x4][0x80] ;  /* 0x01001000ff0877ac */ /* 0x000ea20008000a00 */
[----:B------:R-:W-:Y:S01]  /*6520*/  MOV R3, 0x0 ;  /* 0x0000000000037802 */ /* 0x000fe20000000f00 */
[----:B------:R-:W-:Y:S02]  /*6530*/  HFMA2 R12, -RZ, RZ, 0, 5.9604644775390625e-08 ;  /* 0x00000001ff0c7431 */ /* 0x000fe400000001ff */
[----:B------:R-:W-:Y:S02]  /*6540*/  IMAD.MOV.U32 R8, RZ, RZ, 0x70 ;  /* 0x00000070ff087424 */ /* 0x000fe400078e00ff */
[----:B------:R-:W-:Y:S01]  /*6550*/  IMAD.MOV.U32 R13, RZ, RZ, RZ ;  /* 0x000000ffff0d7224 */ /* 0x000fe200078e00ff */
[----:B------:R-:W3:Y:S01]  /*6560*/  LDCU.64 UR6, c[0x4][0x88] ;  /* 0x01001100ff0677ac */ /* 0x000ee20008000a00 */
[----:B------:R-:W4:Y:S01]  /*6570*/  LDC.64 R2, c[0x4][R3] ;  /* 0x0100000003027b82 */ /* 0x000f220000000a00 */
[----:B------:R-:W1:Y:S01]  /*6580*/  LDCU.64 UR4, c[0x4][0x8] ;  /* 0x01000100ff0477ac */ /* 0x000e620008000a00 */
[----:B--2---:R-:W-:Y:S01]  /*6590*/  MOV R5, UR9 ;  /* 0x0000000900057c02 */ /* 0x004fe20008000f00 */
[----:B------:R-:W-:Y:S01]  /*65a0*/  IMAD.U32 R4, RZ, RZ, UR8 ;  /* 0x00000008ff047e24 */ /* 0x000fe2000f8e00ff */
[----:B---3--:R-:W-:Y:S01]  /*65b0*/  MOV R7, UR7 ;  /* 0x0000000700077c02 */ /* 0x008fe20008000f00 */
[----:B------:R-:W-:Y:S01]  /*65c0*/  IMAD.U32 R6, RZ, RZ, UR6 ;  /* 0x00000006ff067e24 */ /* 0x000fe2000f8e00ff */
[----:B-1----:R-:W-:Y:S01]  /*65d0*/  MOV R11, UR5 ;  /* 0x00000005000b7c02 */ /* 0x002fe20008000f00 */
[----:B------:R-:W-:Y:S02]  /*65e0*/  IMAD.U32 R10, RZ, RZ, UR4 ;  /* 0x00000004ff0a7e24 */ /* 0x000fe4000f8e00ff */
[----:B------:R-:W-:Y:S07]  /*65f0*/  LEPC R20, `(.L_x_112) ;  /* 0x000000001014794e */ /* 0x000fee0000000000 */
[----:B----45:R-:W-:Y:S05]  /*6600*/  CALL.ABS.NOINC R2 ;  /* 0x0000000002007343 */ /* 0x030fea0003c00000 */
.L_x_112:
[----:B------:R-:W-:Y:S01]  /*6610*/  LOP3.LUT P0, RZ, R180, 0x1b0, RZ, 0xc0, !PT ;  /* 0x000001b0b4ff7812 */ /* 0x000fe2000780c0ff */
[----:B------:R-:W-:Y:S11]  /*6620*/  BSSY.RECONVERGENT B6, `(.L_x_113) ;  /* 0x0000013000067945 */ /* 0x000ff60003800200 */
[----:B------:R-:W-:Y:S01]  /*6630*/  @!UPT UIADD3 URZ, UPT, UPT, URZ, URZ, URZ ;  /* 0x000000fffffff290 */ /* 0x000fe2000fffe0ff */
[----:B------:R-:W-:Y:S05]  /*6640*/  @!P0 BRA `(.L_x_114) ;  /* 0x0000000000408947 */ /* 0x000fea0003800000 */
        /* <DEDUP_REMOVED lines=16> */
.L_x_114:
[----:B------:R-:W-:Y:S05]  /*6750*/  BSYNC.RECONVERGENT B6 ;  /* 0x0000000000067941 */ /* 0x000fea0003800200 */
.L_x_113:
[----:B------:R-:W-:Y:S02]  /*6760*/  ISETP.NE.U32.AND P0, PT, RZ, UR46, PT ;  /* 0x0000002eff007c0c */ /* 0x000fe4000bf05070 */
[C---:B------:R-:W-:Y:S02]  /*6770*/  ISETP.NE.U32.AND P4, PT, R160.reuse, RZ, PT ;  /* 0x000000ffa000720c */ /* 0x040fe40003f85070 */
[----:B------:R-:W-:Y:S02]  /*6780*/  ISETP.NE.U32.AND P1, PT, R160, RZ, PT ;  /* 0x000000ffa000720c */ /* 0x000fe40003f25070 */
[----:B------:R-:W-:Y:S02]  /*6790*/  ISETP.NE.AND.EX P0, PT, RZ, UR47, PT, P0 ;  /* 0x0000002fff007c0c */ /* 0x000fe4000bf05300 */
[C---:B------:R-:W-:Y:S02]  /*67a0*/  ISETP.NE.AND.EX P4, PT, R161.reuse, RZ, PT, P4 ;  /* 0x000000ffa100720c */ /* 0x040fe40003f85340 */
[----:B------:R-:W-:Y:S02]  /*67b0*/  ISETP.NE.AND.EX P1, PT, R161, RZ, P0, P1 ;  /* 0x000000ffa100720c */ /* 0x000fe40000725310 */
[----:B------:R-:W-:Y:S02]  /*67c0*/  ISETP.NE.U32.AND P5, PT, R156, RZ, PT ;  /* 0x000000ff9c00720c */ /* 0x000fe40003fa5070 */
[----:B------:R-:W-:Y:S02]  /*67d0*/  ISETP.NE.U32.AND P2, PT, RZ, UR46, PT ;  /* 0x0000002eff007c0c */ /* 0x000fe4000bf45070 */
[----:B------:R-:W-:Y:S02]  /*67e0*/  PLOP3.LUT P0, PT, PT, PT, PT, 0x8, 0x80 ;  /* 0x000000000080781c */ /* 0x000fe40003f0e170 */
[----:B------:R-:W-:Y:S02]  /*67f0*/  ISETP.NE.AND.EX P5, PT, R157, RZ, PT, P5 ;  /* 0x000000ff9d00720c */ /* 0x000fe40003fa5350 */
[----:B------:R-:W-:Y:S03]  /*6800*/  ISETP.NE.AND.EX P2, PT, RZ, UR47, PT, P2 ;  /* 0x0000002fff007c0c */ /* 0x000fe6000bf45320 */
[----:B------:R-:W-:Y:S01]  /*6810*/  @!P1 PLOP3.LUT P0, PT, P4, PT, PT, 0x80, 0x8 ;  /* 0x000000000008981c */ /* 0x000fe2000270f070 */
[----:B------:R-:W-:Y:S01]  /*6820*/  @!UPT UIADD3 URZ, UPT, UPT, URZ, URZ, URZ ;  /* 0x000000fffffff290 */ /* 0x000fe2000fffe0ff */
[----:B------:R-:W-:Y:S11]  /*6830*/  @!P4 BRA `(.L_x_115) ;  /* 0x000000000030c947 */ /* 0x000ff60003800000 */
[----:B------:R-:W-:Y:S01]  /*6840*/  ISETP.NE.U32.AND P3, PT, R158, RZ, PT ;  /* 0x000000ff9e00720c */ /* 0x000fe20003f65070 */
[----:B------:R-:W2:Y:S01]  /*6850*/  LDCU.64 UR4, c[0x0][0x358] ;  /* 0x00006b00ff0477ac */ /* 0x000ea20008000a00 */
[----:B------:R-:W-:Y:S02]  /*6860*/  IMAD.MOV.U32 R162, RZ, RZ, 0x1 ;  /* 0x00000001ffa27424 */ /* 0x000fe400078e00ff */
[----:B------:R-:W-:Y:S11]  /*6870*/  ISETP.NE.AND.EX P3, PT, R159, RZ, PT, P3 ;  /* 0x000000ff9f00720c */ /* 0x000ff60003f65330 */
[----:B------:R-:W-:Y:S02]  /*6880*/  @!UPT UIADD3 URZ, UPT, UPT, URZ, URZ, URZ ;  /* 0x000000fffffff290 */ /* 0x000fe4000fffe0ff */
[----:B------:R-:W3:Y:S01]  /*6890*/  @P3 LDC.64 R2, c[0x0][0x888] ;  /* 0x00022200ff023b82 */ /* 0x000ee20000000a00 */
[----:B-1----:R-:W-:Y:S04]  /*68a0*/  @P3 IMAD R0, R160, UR36, RZ ;  /* 0x00000024a0003c24 */ /* 0x002fe8000f8e02ff */
[----:B---3--:R-:W-:Y:S04]  /*68b0*/  @P3 IMAD.WIDE R2, R0, 0x4, R2 ;  /* 0x0000000400023825 */ /* 0x008fe800078e0202 */
[----:B------:R-:W-:Y:S01]  /*68c0*/  HFMA2 R0, -RZ, RZ, 0, 5.9604644775390625e-08 ;  /* 0x00000001ff007431 */ /* 0x000fe200000001ff */
[----:B--2--5:R2:W5:Y:S04]  /*68d0*/  @P3 LDG.E R73, desc[UR4][R2.64] ;  /* 0x0000000402493981 */ /* 0x024568000c1e1900 */
[----:B------:R-:W-:Y:S01]  /*68e0*/  @!P3 PRMT R162, R0, 0x7610, R162 ;  /* 0x0000761000a2b816 */ /* 0x000fe200000000a2 */
[----:B--2---:R-:W3:Y:S06]  /*68f0*/  @!P3 LDC R73, c[0x0][0x880] ;  /* 0x00022000ff49bb82 */ /* 0x004eec0000000800 */
.L_x_115:
[----:B------:R-:W-:Y:S05]  /*6900*/  @!P5 BRA `(.L_x_116) ;  /* 0x000000000024d947 */ /* 0x000fea0003800000 */
[----:B------:R-:W-:Y:S01]  /*6910*/  ISETP.NE.U32.AND P3, PT, R138, RZ, PT ;  /* 0x000000ff8a00720c */ /* 0x000fe20003f65070 */
[----:B------:R-:W2:Y:S03]  /*6920*/  LDCU.64 UR4, c[0x0][0x358] ;  /* 0x00006b00ff0477ac */ /* 0x000ea60008000a00 */
[----:B------:R-:W-:Y:S11]  /*6930*/  ISETP.NE.AND.EX P3, PT, R139, RZ, PT, P3 ;  /* 0x000000ff8b00720c */ /* 0x000ff60003f65330 */
[----:B------:R-:W-:Y:S02]  /*6940*/  @!UPT UIADD3 URZ, UPT, UPT, URZ, URZ, URZ ;  /* 0x000000fffffff290 */ /* 0x000fe4000fffe0ff */
[----:B------:R-:W4:Y:S01]  /*6950*/  @P3 LDC.64 R2, c[0x0][0x8a8] ;  /* 0x00022a00ff023b82 */ /* 0x000f220000000a00 */
[----:B-1----:R-:W-:Y:S04]  /*6960*/  @P3 IMAD R0, R156, UR36, RZ ;  /* 0x000000249c003c24 */ /* 0x002fe8000f8e02ff */
[----:B----4-:R-:W-:Y:S05]  /*6970*/  @P3 IMAD.WIDE R2, R0, 0x4, R2 ;  /* 0x0000000400023825 */ /* 0x010fea00078e0202 */
[----:B--2--5:R2:W5:Y:S02]  /*6980*/  @P3 LDG.E R70, desc[UR4][R2.64] ;  /* 0x0000000402463981 */ /* 0x024564000c1e1900 */
[----:B--2---:R-:W4:Y:S02]  /*6990*/  @!P3 LDC R70, c[0x0][0x8a0] ;  /* 0x00022800ff46bb82 */ /* 0x004f240000000800 */
.L_x_116:
[----:B---3-5:R-:W-:Y:S01]  /*69a0*/  FSETP.NEU.AND P3, PT, R73, RZ, PT ;  /* 0x000000ff4900720b */ /* 0x028fe20003f6d000 */
[----:B------:R-:W-:Y:S01]  /*69b0*/  BSSY B1, `(.L_x_117) ;  /* 0x0000046000017945 */ /* 0x000fe20003800000 */
[----:B------:R-:W-:Y:S01]  /*69c0*/  SEL R7, RZ, 0xffffffff, P2 ;  /* 0xffffffffff077807 */ /* 0x000fe20001000000 */
[----:B------:R-:W-:Y:S01]  /*69d0*/  IMAD.MOV.U32 R193, RZ, RZ, 0x1 ;  /* 0x00000001ffc17424 */ /* 0x000fe200078e00ff */
[----:B-1----:R-:W-:Y:S01]  /*69e0*/  @!P1 SEL R0, RZ, 0xffffffff, P3 ;  /* 0xffffffffff009807 */ /* 0x002fe20001800000 */
[----:B------:R-:W-:Y:S01]  /*69f0*/  IMAD R71, R68, 0x80, R69 ;  /* 0x0000008044477824 */ /* 0x000fe200078e0245 */
[----:B------:R-:W-:Y:S02]  /*6a00*/  LOP3.LUT P2, RZ, R162, 0xff, RZ, 0xc0, !PT ;  /* 0x000000ffa2ff7812 */ /* 0x000fe4000784c0ff */
[----:B------:R-:W-:Y:S02]  /*6a10*/  CS2R R154, SRZ ;  /* 0x00000000009a7805 */ /* 0x000fe4000001ff00 */
[----:B------:R-:W-:Y:S02]  /*6a20*/  LEA R3, R169, UR44, 0x3 ;  /* 0x0000002ca9037c11 */ /* 0x000fe4000f8e18ff */
[----:B------:R-:W-:Y:S02]  /*6a30*/  CS2R R152, SRZ ;  /* 0x0000000000987805 */ /* 0x000fe4000001ff00 */
[----:B------:R-:W-:Y:S02]  /*6a40*/  @P0 SEL R0, R7, R0, !P2 ;  /* 0x0000000007000207 */ /* 0x000fe40005000000 */
[----:B------:R-:W-:Y:S02]  /*6a50*/  CS2R R150, SRZ ;  /* 0x0000000000967805 */ /* 0x000fe4000001ff00 */
[----:B------:R-:W-:Y:S02]  /*6a60*/  LEA R164, R68, UR44, 0x3 ;  /* 0x0000002c44a47c11 */ /* 0x000fe4000f8e18ff */
[----:B------:R-:W-:Y:S02]  /*6a70*/  CS2R R148, SRZ ;  /* 0x0000000000947805 */ /* 0x000fe4000001ff00 */
[----:B------:R-:W-:Y:S02]  /*6a80*/  @!P1 LOP3.LUT R0, R0, 0x1, RZ, 0xc0, !PT ;  /* 0x0000000100009812 */ /* 0x000fe400078ec0ff */
[----:B------:R-:W-:Y:S02]  /*6a90*/  CS2R R146, SRZ ;  /* 0x0000000000927805 */ /* 0x000fe4000001ff00 */
[----:B------:R-:W-:Y:S02]  /*6aa0*/  SHF.L.U32 R5, R171, 0x1f, RZ ;  /* 0x0000001fab057819 */ /* 0x000fe400000006ff */
[----:B------:R-:W-:Y:S02]  /*6ab0*/  CS2R R144, SRZ ;  /* 0x0000000000907805 */ /* 0x000fe4000001ff00 */
[----:B------:R-:W-:Y:S02]  /*6ac0*/  ISETP.NE.U32.OR P6, PT, R0, 0x1, P1 ;  /* 0x000000010000780c */ /* 0x000fe40000fc5470 */
[----:B------:R-:W-:Y:S02]  /*6ad0*/  CS2R R142, SRZ ;  /* 0x00000000008e7805 */ /* 0x000fe4000001ff00 */
[----:B------:R-:W-:Y:S02]  /*6ae0*/  SEL R0, RZ, 0xffffffff, P3 ;  /* 0xffffffffff007807 */ /* 0x000fe40001800000 */
[----:B------:R-:W-:Y:S02]  /*6af0*/  CS2R R140, SRZ ;  /* 0x00000000008c7805 */ /* 0x000fe4000001ff00 */
[----:B------:R-:W-:Y:S02]  /*6b00*/  P2R R172, PR, RZ, 0x40 ;  /* 0x00000040ffac7803 */ /* 0x000fe40000000000 */
[----:B------:R-:W-:Y:S04]  /*6b10*/  @P4 SEL R0, R7, R0, !P2 ;  /* 0x0000000007004207 */ /* 0x000fe80005000000 */
[----:B------:R-:W-:Y:S02]  /*6b20*/  LOP3.LUT R0, R0, 0x1, RZ, 0xc0, !PT ;  /* 0x0000000100007812 */ /* 0x000fe400078ec0ff */
[----:B------:R-:W-:Y:S02]  /*6b30*/  @P6 SHF.L.U32 R2, R168, 0x1f, RZ ;  /* 0x0000001fa8026819 */ /* 0x000fe400000006ff */
[----:B------:R-:W-:Y:S02]  /*6b40*/  ISETP.NE.U32.AND P5, PT, R0, 0x1, PT ;  /* 0x000000010000780c */ /* 0x000fe40003fa5070 */
[----:B------:R-:W1:Y:S02]  /*6b50*/  @P6 SYNCS.PHASECHK.TRANS64.TRYWAIT P1, [R3+URZ+0x100], R2 ;  /* 0x00010002030065a7 */ /* 0x000e6400080211ff */
[----:B------:R-:W-:Y:S01]  /*6b60*/  P2R R194, PR, RZ, 0x20 ;  /* 0x00000020ffc27803 */ /* 0x000fe20000000000 */
[----:B------:R2:W3:Y:S01]  /*6b70*/  SYNCS.PHASECHK.TRANS64.TRYWAIT P0, [R164+URZ+0x150], R5 ;  /* 0x00015005a40075a7 */ /* 0x0004e200080011ff */
[----:B-1----:R-:W-:Y:S01]  /*6b80*/  @P6 SEL R193, RZ, 0x1, !P1 ;  /* 0x00000001ffc16807 */ /* 0x002fe20004800000 */
[----:B--2---:R-:W-:Y:S06]  /*6b90*/  @!P6 BRA `(.L_x_118) ;  /* 0x00000000009ce947 */ /* 0x004fec0003800000 */
[----:B------:R-:W-:Y:S01]  /*6ba0*/  @P5 IMAD R8, R169, 0x2000, R178 ;  /* 0x00002000a9085824 */ /* 0x000fe200078e02b2 */
[----:B------:R-:W1:Y:S01]  /*6bb0*/  S2R R0, SR_CgaCtaId ;  /* 0x0000000000007919 */ /* 0x000e620000008800 */
[----:B------:R-:W-:Y:S01]  /*6bc0*/  ISETP.NE.AND P1, PT, R193, RZ, PT ;  /* 0x000000ffc100720c */ /* 0x000fe20003f25270 */
[----:B------:R-:W-:Y:S01]  /*6bd0*/  BSSY B0, `(.L_x_119) ;  /* 0x0000010000007945 */ /* 0x000fe20003800000 */
[--C-:B------:R-:W-:Y:S01]  /*6be0*/  @P5 IMAD R7, R179, -0x10, R8.reuse ;  /* 0xfffffff0b3075824 */ /* 0x100fe200078e0208 */
[----:B------:R-:W-:Y:S01]  /*6bf0*/  CS2R R142, SRZ ;  /* 0x00000000008e7805 */ /* 0x000fe2000001ff00 */
[----:B------:R-:W-:Y:S01]  /*6c00*/  @P5 IMAD R6, R177, -0x10, R8 ;  /* 0xfffffff0b1065824 */ /* 0x000fe200078e0208 */
[----:B------:R-:W-:Y:S01]  /*6c10*/  CS2R R140, SRZ ;  /* 0x00000000008c7805 */ /* 0x000fe2000001ff00 */
[----:B------:R-:W-:Y:S01]  /*6c20*/  @P5 IMAD R4, R176, 0x10, R7 ;  /* 0x00000010b0045824 */ /* 0x000fe200078e0207 */
[----:B------:R-:W-:Y:S02]  /*6c30*/  CS2R R150, SRZ ;  /* 0x0000000000967805 */ /* 0x000fe4000001ff00 */
[----:B------:R-:W-:Y:S02]  /*6c40*/  CS2R R148, SRZ ;  /* 0x0000000000947805 */ /* 0x000fe4000001ff00 */
[----:B------:R-:W-:Y:S02]  /*6c50*/  CS2R R146, SRZ ;  /* 0x0000000000927805 */ /* 0x000fe4000001ff00 */
[----:B------:R-:W-:Y:S02]  /*6c60*/  CS2R R144, SRZ ;  /* 0x0000000000907805 */ /* 0x000fe4000001ff00 */
[----:B------:R-:W-:Y:S02]  /*6c70*/  CS2R R154, SRZ ;  /* 0x00000000009a7805 */ /* 0x000fe4000001ff00 */
[----:B------:R-:W-:Y:S01]  /*6c80*/  CS2R R152, SRZ ;  /* 0x0000000000987805 */ /* 0x000fe2000001ff00 */
[----:B------:R-:W-:Y:S06]  /*6c90*/  @P1 BRA `(.L_x_120) ;  /* 0x00000000000c1947 */ /* 0x000fec0003800000 */
[----:B------:R-:W-:Y:S04]  /*6ca0*/  SHF.L.U32 R2, R168, 0x1f, RZ ;  /* 0x0000001fa8027819 */ /* 0x000fe800000006ff */
[----:B------:R-:W2:Y:S02]  /*6cb0*/  SYNCS.PHASECHK.TRANS64.TRYWAIT P1, [R3+URZ+0x100], R2 ;  /* 0x00010002030075a7 */ /* 0x000ea400080211ff */
[----:B--2---:R-:W-:Y:S05]  /*6cc0*/  @!P1 BRA `(.L_x_121) ;  /* 0x00000038008c9947 */ /* 0x004fea0003800000 */
.L_x_120:
[----:B------:R-:W-:Y:S05]  /*6cd0*/  BSYNC B0 ;  /* 0x0000000000007941 */ /* 0x000fea0003800000 */
.L_x_119:
[----:B------:R-:W-:Y:S01]  /*6ce0*/  ISETP.NE.AND P1, PT, R194, RZ, PT ;  /* 0x000000ffc200720c */ /* 0x000fe20003f25270 */
[----:B--2---:R-:W-:Y:S02]  /*6cf0*/  VIADD R3, R3, 0x110 ;  /* 0x0000011003037836 */ /* 0x004fe40000000000 */
[----:B------:R-:W-:Y:S03]  /*6d00*/  VIADD R169, R169, 0x1 ;  /* 0x00000001a9a97836 */ /* 0x000fe60000000000 */
[----:B-1----:R-:W-:Y:S07]  /*6d10*/  PRMT R0, R0, 0x654, R3 ;  /* 0x0000065400007816 */ /* 0x002fee0000000003 */
[----:B------:R1:W2:Y:S04]  /*6d20*/  @P1 LDS.128 R140, [R8] ;  /* 0x00000000088c1984 */ /* 0x0002a80000000c00 */
[----:B------:R1:W1:Y:S04]  /*6d30*/  @P1 LDS.128 R148, [R6+0x20] ;  /* 0x0000200006941984 */ /* 0x0002680000000c00 */
[----:B------:R1:W1:Y:S04]  /*6d40*/  @P1 LDS.128 R144, [R7+0x10] ;  /* 0x0000100007901984 */ /* 0x0002680000000c00 */
[----:B------:R1:W1:Y:S01]  /*6d50*/  @P1 LDS.128 R152, [R4+0x10] ;  /* 0x0000100004981984 */ /* 0x0002620000000c00 */
[C---:B------:R-:W-:Y:S01]  /*6d60*/  ISETP.NE.AND P1, PT, R169.reuse, 0x2, PT ;  /* 0x00000002a900780c */ /* 0x040fe20003f25270 */
[----:B------:R-:W-:Y:S01]  /*6d70*/  @!PT LDS RZ, [RZ] ;  /* 0x00000000fffff984 */ /* 0x000fe20000000800 */
[----:B------:R-:W-:Y:S01]  /*6d80*/  @!PT LDS RZ, [RZ] ;  /* 0x00000000fffff984 */ /* 0x000fe20000000800 */
[----:B------:R-:W-:Y:S01]  /*6d90*/  @!PT LDS RZ, [RZ] ;  /* 0x00000000fffff984 */ /* 0x000fe20000000800 */
[----:B------:R-:W-:Y:S01]  /*6da0*/  @!PT LDS RZ, [RZ] ;  /* 0x00000000fffff984 */ /* 0x000fe20000000800 */
[----:B------:R5:W-:Y:S06]  /*6db0*/  MEMBAR.ALL.CTA ;  /* 0x0000000000007992 */ /* 0x000bec0000008000 */
[----:B-----5:R-:W5:Y:S01]  /*6dc0*/  FENCE.VIEW.ASYNC.S ;  /* 0x00000000000073c6 */ /* 0x020f620000000000 */
[----:B------:R-:W-:Y:S02]  /*6dd0*/  SEL R3, RZ, 0x1, P1 ;  /* 0x00000001ff037807 */ /* 0x000fe40000800000 */
[----:B------:R-:W-:Y:S02]  /*6de0*/  SEL R169, R169, RZ, P1 ;  /* 0x000000ffa9a97207 */ /* 0x000fe40000800000 */
[----:B------:R-:W-:Y:S01]  /*6df0*/  LOP3.LUT R168, R168, R3, RZ, 0x3c, !PT ;  /* 0x00000003a8a87212 */ /* 0x000fe200078e3cff */
[----:B-----5:R1:W-:Y:S06]  /*6e00*/  SYNCS.ARRIVE.TRANS64.RED.A1T0 RZ, [R0+URZ], RZ ;  /* 0x000000ff00ff79a7 */ /* 0x0203ec00081004ff */
.L_x_118:
[----:B------:R-:W-:Y:S05]  /*6e10*/  BSYNC B1 ;  /* 0x0000000000017941 */ /* 0x000fea0003800000 */
.L_x_117:
[----:B-1----:R-:W-:Y:S04]  /*6e20*/  SHF.R.U32.HI R0, RZ, 0x15, R71 ;  /* 0x00000015ff007819 */ /* 0x002fe80000011647 */
[----:B------:R-:W-:Y:S01]  /*6e30*/  LOP3.LUT P1, RZ, R0, 0x3, R163, 0x48, !PT ;  /* 0x0000000300ff7812 */ /* 0x000fe200078248a3 */
[----:B------:R-:W-:Y:S01]  /*6e40*/  @!UPT UIADD3 URZ, UPT, UPT, URZ, URZ, URZ ;  /* 0x000000fffffff290 */ /* 0x000fe2000fffe0ff */
[----:B---3--:R-:W-:Y:S11]  /*6e50*/  @P0 BRA `(.L_x_122) ;  /* 0x0000000000080947 */ /* 0x008ff60003800000 */
[----:B------:R-:W1:Y:S02]  /*6e60*/  SYNCS.PHASECHK.TRANS64.TRYWAIT P0, [R164+URZ+0x150], R5 ;  /* 0x00015005a40075a7 */ /* 0x000e6400080011ff */
[----:B-1----:R-:W-:Y:S05]  /*6e70*/  @!P0 BRA `(.L_x_123) ;  /* 0x0000003800348947 */ /* 0x002fea0003800000 */
.L_x_122:
[----:B------:R-:W-:Y:S04]  /*6e80*/  BSSY.RECONVERGENT B6, `(.L_x_124) ;  /* 0x0000012000067945 */ /* 0x000fe80003800200 */
[----:B------:R-:W-:Y:S05]  /*6e90*/  @!P1 BRA `(.L_x_125) ;  /* 0x0000000000409947 */ /* 0x000fea0003800000 */
[----:B------:R-:W1:Y:S01]  /*6ea0*/  LDCU.64 UR8, c[0x4][0x70] ;  /* 0x01000e00ff0877ac */ /* 0x000e620008000a00 */
[----:B------:R-:W-:Y:S01]  /*6eb0*/  MOV R3, 0x0 ;  /* 0x0000000000037802 */ /* 0x000fe20000000f00 */
[----:B------:R-:W-:Y:S02]  /*6ec0*/  HFMA2 R12, -RZ, RZ, 0, 5.9604644775390625e-08 ;  /* 0x00000001ff0c7431 */ /* 0x000fe400000001ff */
[----:B------:R-:W-:Y:S02]  /*6ed0*/  IMAD.MOV.U32 R8, RZ, RZ, 0x192 ;  /* 0x00000192ff087424 */ /* 0x000fe400078e00ff */
[----:B------:R-:W-:Y:S01]  /*6ee0*/  IMAD.MOV.U32 R13, RZ, RZ, RZ ;  /* 0x000000ffff0d7224 */ /* 0x000fe200078e00ff */
[----:B------:R-:W3:Y:S01]  /*6ef0*/  LDCU.64 UR6, c[0x4][0x78] ;  /* 0x01000f00ff0677ac */ /* 0x000ee20008000a00 */
[----:B------:R-:W2:Y:S01]  /*6f00*/  LDC.64 R2, c[0x4][R3] ;  /* 0x0100000003027b82 */ /* 0x000ea20000000a00 */
[----:B------:R-:W5:Y:S01]  /*6f10*/  LDCU.64 UR4, c[0x4][0x10] ;  /* 0x01000200ff0477ac */ /* 0x000f620008000a00 */
[----:B-1----:R-:W-:Y:S01]  /*6f20*/  MOV R5, UR9 ;  /* 0x0000000900057c02 */ /* 0x002fe20008000f00 */
[----:B------:R-:W-:Y:S01]  /*6f30*/  IMAD.U32 R4, RZ, RZ, UR8 ;  /* 0x00000008ff047e24 */ /* 0x000fe2000f8e00ff */
[----:B---3--:R-:W-:Y:S01]  /*6f40*/  MOV R7, UR7 ;  /* 0x0000000700077c02 */ /* 0x008fe20008000f00 */
[----:B------:R-:W-:Y:S01]  /*6f50*/  IMAD.U32 R6, RZ, RZ, UR6 ;  /* 0x00000006ff067e24 */ /* 0x000fe2000f8e00ff */
[----:B-----5:R-:W-:Y:S01]  /*6f60*/  MOV R11, UR5 ;  /* 0x00000005000b7c02 */ /* 0x020fe20008000f00 */
[----:B------:R-:W-:Y:S02]  /*6f70*/  IMAD.U32 R10, RZ, RZ, UR4 ;  /* 0x00000004ff0a7e24 */ /* 0x000fe4000f8e00ff */
[----:B------:R-:W-:Y:S07]  /*6f80*/  LEPC R20, `(.L_x_125) ;  /* 0x000000001014794e */ /* 0x000fee0000000000 */
[----:B--2-4-:R-:W-:Y:S05]  /*6f90*/  CALL.ABS.NOINC R2 ;  /* 0x0000000002007343 */ /* 0x014fea0003c00000 */
.L_x_125:
[----:B------:R-:W-:Y:S05]  /*6fa0*/  BSYNC.RECONVERGENT B6 ;  /* 0x0000000000067941 */ /* 0x000fea0003800200 */
.L_x_124:
[-C--:B--2---:R-:W-:Y:S01]  /*6fb0*/  F2FP.F16.E5M2.UNPACK_B R74, R140.reuse ;  /* 0x0000008cff4a723e */ /* 0x084fe200020004ff */
[----:B------:R-:W-:Y:S05]  /*6fc0*/  WARPSYNC.ALL ;  /* 0x0000000000007948 */ /* 0x000fea0003800000 */
[----:B------:R-:W-:Y:S01]  /*6fd0*/  R2UR UR4, R71 ;  /* 0x00000000470472ca */ /* 0x000fe200000e0000 */
[--C-:B------:R-:W-:Y:S01]  /*6fe0*/  HADD2.F32 R72, -RZ, R74.reuse.H0_H0 ;  /* 0x2000004aff487230 */ /* 0x100fe20000004100 */
[----:B------:R-:W-:Y:S01]  /*6ff0*/  F2FP.F16.E5M2.UNPACK_B R76, R140.H1 ;  /* 0x0000008cff4c723e */ /* 0x000fe200030004ff */
[----:B------:R-:W-:Y:S01]  /*7000*/  HADD2.F32 R75, -RZ, R74.H1_H1 ;  /* 0x3000004aff4b7230 */ /* 0x000fe20000004100 */
[-C--:B------:R-:W-:Y:S01]  /*7010*/  F2FP.F16.E5M2.UNPACK_B R78, R141.reuse ;  /* 0x0000008dff4e723e */ /* 0x080fe200020004ff */
[----:B------:R-:W-:Y:S01]  /*7020*/  BSSY.RECONVERGENT B0, `(.L_x_126) ;  /* 0x000011d000007945 */ /* 0x000fe20003800200 */
[----:B------:R-:W-:Y:S01]  /*7030*/  F2FP.F16.E5M2.UNPACK_B R80, R141.H1 ;  /* 0x0000008dff50723e */ /* 0x000fe200030004ff */
[----:B------:R-:W-:Y:S01]  /*7040*/  HADD2.F32 R74, -RZ, R76.H0_H0 ;  /* 0x2000004cff4a7230 */ /* 0x000fe20000004100 */
[-C--:B------:R-:W-:Y:S01]  /*7050*/  F2FP.F16.E5M2.UNPACK_B R82, R142.reuse ;  /* 0x0000008eff52723e */ /* 0x080fe200020004ff */
[--C-:B------:R-:W-:Y:S01]  /*7060*/  HADD2.F32 R77, -RZ, R78.reuse.H0_H0 ;  /* 0x2000004eff4d7230 */ /* 0x100fe20000004100 */
[----:B------:R-:W-:Y:S01]  /*7070*/  F2FP.F16.E5M2.UNPACK_B R84, R142.H1 ;  /* 0x0000008eff54723e */ /* 0x000fe200030004ff */
[----:B------:R-:W-:Y:S01]  /*7080*/  HADD2.F32 R78, -RZ, R78.H1_H1 ;  /* 0x3000004eff4e7230 */ /* 0x000fe20000004100 */
[-C--:B------:R-:W-:Y:S01]  /*7090*/  F2FP.F16.E5M2.UNPACK_B R86, R143.reuse ;  /* 0x0000008fff56723e */ /* 0x080fe200020004ff */
[----:B-1----:R-:W4:Y:S01]  /*70a0*/  LDTM.x64 R4, tmem[UR4] ;  /* 0x00000004000479ee */ /* 0x002f220008340000 */
[----:B------:R-:W-:Y:S01]  /*70b0*/  F2FP.F16.E5M2.UNPACK_B R88, R143.H1 ;  /* 0x0000008fff58723e */ /* 0x000fe200030004ff */
[----:B------:R-:W-:Y:S01]  /*70c0*/  HADD2.F32 R76, -RZ, R76.H1_H1 ;  /* 0x3000004cff4c7230 */ /* 0x000fe20000004100 */
[-C--:B------:R-:W-:Y:S01]  /*70d0*/  F2FP.F16.E5M2.UNPACK_B R90, R144.reuse ;  /* 0x00000090ff5a723e */ /* 0x080fe200020004ff */
[----:B------:R-:W-:Y:S01]  /*70e0*/  HADD2.F32 R79, -RZ, R80.H0_H0 ;  /* 0x20000050ff4f7230 */ /* 0x000fe20000004100 */
[----:B------:R-:W-:Y:S01]  /*70f0*/  F2FP.F16.E5M2.UNPACK_B R92, R144.H1 ;  /* 0x00000090ff5c723e */ /* 0x000fe200030004ff */
[--C-:B------:R-:W-:Y:S01]  /*7100*/  HADD2.F32 R81, -RZ, R82.reuse.H0_H0 ;  /* 0x20000052ff517230 */ /* 0x100fe20000004100 */
[----:B------:R-:W-:Y:S01]  /*7110*/  ISETP.NE.AND P6, PT, R172, RZ, PT ;  /* 0x000000ffac00720c */ /* 0x000fe20003fc5270 */
[----:B------:R-:W-:Y:S01]  /*7120*/  HADD2.F32 R82, -RZ, R82.H1_H1 ;  /* 0x30000052ff527230 */ /* 0x000fe20000004100 */
[----:B------:R-:W-:Y:S01]  /*7130*/  SHF.L.U32 R195, R167, 0x4, RZ ;  /* 0x00000004a7c37819 */ /* 0x000fe200000006ff */
[--C-:B------:R-:W-:Y:S01]  /*7140*/  HADD2.F32 R85, -RZ, R86.reuse.H0_H0 ;  /* 0x20000056ff557230 */ /* 0x100fe20000004100 */
[----:B------:R-:W-:Y:S01]  /*7150*/  SHF.L.U32 R203, R166, 0x4, RZ ;  /* 0x00000004a6cb7819 */ /* 0x000fe200000006ff */
[----:B------:R-:W-:Y:S01]  /*7160*/  HADD2.F32 R86, -RZ, R86.H1_H1 ;  /* 0x30000056ff567230 */ /* 0x000fe20000004100 */
[C---:B------:R-:W-:Y:S01]  /*7170*/  IADD3 R182, PT, PT, R178.reuse, R195, RZ ;  /* 0x000000c3b2b67210 */ /* 0x040fe20007ffe0ff */
[--C-:B------:R-:W-:Y:S01]  /*7180*/  HADD2.F32 R89, -RZ, R90.reuse.H0_H0 ;  /* 0x2000005aff597230 */ /* 0x100fe20000004100 */
[----:B------:R-:W-:Y:S01]  /*7190*/  IADD3 R192, PT, PT, R178, R203, RZ ;  /* 0x000000cbb2c07210 */ /* 0x000fe20007ffe0ff */
[----:B------:R-:W-:Y:S01]  /*71a0*/  HADD2.F32 R90, -RZ, R90.H1_H1 ;  /* 0x3000005aff5a7230 */ /* 0x000fe20000004100 */
[----:B------:R-:W-:Y:S01]  /*71b0*/  SHF.L.U32 R201, R176, 0x4, RZ ;  /* 0x00000004b0c97819 */ /* 0x000fe200000006ff */
[----:B------:R-:W-:Y:S01]  /*71c0*/  HADD2.F32 R80, -RZ, R80.H1_H1 ;  /* 0x30000050ff507230 */ /* 0x000fe20000004100 */
[----:B------:R-:W-:Y:S01]  /*71d0*/  F2FP.F16.E5M2.UNPACK_B R94, R145 ;  /* 0x00000091ff5e723e */ /* 0x000fe200020004ff */
[--C-:B------:R-:W-:Y:S01]  /*71e0*/  HADD2.F32 R83, -RZ, R84.reuse.H0_H0 ;  /* 0x20000054ff537230 */ /* 0x100fe20000004100 */
[----:B------:R-:W-:Y:S01]  /*71f0*/  IADD3 R183, PT, PT, R201, R182, RZ ;  /* 0x000000b6c9b77210 */ /* 0x000fe20007ffe0ff */
[----:B------:R-:W-:Y:S01]  /*7200*/  HADD2.F32 R84, -RZ, R84.H1_H1 ;  /* 0x30000054ff547230 */ /* 0x000fe20000004100 */
[----:B------:R-:W-:Y:S01]  /*7210*/  F2FP.F16.E5M2.UNPACK_B R98, R146 ;  /* 0x00000092ff62723e */ /* 0x000fe200020004ff */
[C---:B----4-:R-:W-:Y:S01]  /*7220*/  FMUL R0, R70.reuse, R4 ;  /* 0x0000000446007220 */ /* 0x050fe20000400000 */
[C---:B------:R-:W-:Y:S01]  /*7230*/  FMUL R2, R70.reuse, R5 ;  /* 0x0000000546027220 */ /* 0x040fe20000400000 */
[C---:B------:R-:W-:Y:S01]  /*7240*/  FMUL R4, R70.reuse, R8 ;  /* 0x0000000846047220 */ /* 0x040fe20000400000 */
[C---:B------:R-:W-:Y:S01]  /*7250*/  FMUL R5, R70.reuse, R9 ;  /* 0x0000000946057220 */ /* 0x040fe20000400000 */
[C---:B------:R-:W-:Y:S01]  /*7260*/  FFMA R0, R73.reuse, R72, R0 ;  /* 0x0000004849007223 */ /* 0x040fe20000000000 */
[C---:B------:R-:W-:Y:S01]  /*7270*/  FFMA R2, R73.reuse, R75, R2 ;  /* 0x0000004b49027223 */ /* 0x040fe20000000002 */
[C---:B------:R-:W-:Y:S01]  /*7280*/  FMUL R8, R70.reuse, R12 ;  /* 0x0000000c46087220 */ /* 0x040fe20000400000 */
[C---:B------:R-:W-:Y:S01]  /*7290*/  FMUL R9, R70.reuse, R13 ;  /* 0x0000000d46097220 */ /* 0x040fe20000400000 */
[C---:B------:R-:W-:Y:S01]  /*72a0*/  FMUL R12, R70.reuse, R16 ;  /* 0x00000010460c7220 */ /* 0x040fe20000400000 */
[C---:B------:R-:W-:Y:S01]  /*72b0*/  FMUL R13, R70.reuse, R17 ;  /* 0x00000011460d7220 */ /* 0x040fe20000400000 */
[C---:B------:R-:W-:Y:S01]  /*72c0*/  FMUL R16, R70.reuse, R20 ;  /* 0x0000001446107220 */ /* 0x040fe20000400000 */
[C---:B------:R-:W-:Y:S01]  /*72d0*/  FMUL R17, R70.reuse, R21 ;  /* 0x0000001546117220 */ /* 0x040fe20000400000 */
[--C-:B------:R-:W-:Y:S02]  /*72e0*/  HADD2.F32 R93, -RZ, R94.reuse.H0_H0 ;  /* 0x2000005eff5d7230 */ /* 0x100fe40000004100 */
[C---:B------:R-:W-:Y:S01]  /*72f0*/  FMUL R20, R70.reuse, R24 ;  /* 0x0000001846147220 */ /* 0x040fe20000400000 */
[----:B------:R-:W-:Y:S02]  /*7300*/  HADD2.F32 R94, -RZ, R94.H1_H1 ;  /* 0x3000005eff5e7230 */ /* 0x000fe40000004100 */
[C---:B------:R-:W-:Y:S01]  /*7310*/  FMUL R21, R70.reuse, R25 ;  /* 0x0000001946157220 */ /* 0x040fe20000400000 */
[--C-:B------:R-:W-:Y:S02]  /*7320*/  HADD2.F32 R97, -RZ, R98.reuse.H0_H0 ;  /* 0x20000062ff617230 */ /* 0x100fe40000004100 */
[C---:B------:R-:W-:Y:S01]  /*7330*/  FMUL R24, R70.reuse, R28 ;  /* 0x0000001c46187220 */ /* 0x040fe20000400000 */
[----:B------:R-:W-:Y:S02]  /*7340*/  HADD2.F32 R98, -RZ, R98.H1_H1 ;  /* 0x30000062ff627230 */ /* 0x000fe40000004100 */
[C---:B------:R-:W-:Y:S01]  /*7350*/  FMUL R25, R70.reuse, R29 ;  /* 0x0000001d46197220 */ /* 0x040fe20000400000 */
[C---:B------:R-:W-:Y:S01]  /*7360*/  FMUL R28, R70.reuse, R32 ;  /* 0x00000020461c7220 */ /* 0x040fe20000400000 */
[C---:B------:R-:W-:Y:S01]  /*7370*/  FMUL R29, R70.reuse, R33 ;  /* 0x00000021461d7220 */ /* 0x040fe20000400000 */
[C---:B------:R-:W-:Y:S01]  /*7380*/  FMUL R32, R70.reuse, R36 ;  /* 0x0000002446207220 */ /* 0x040fe20000400000 */
[----:B------:R-:W-:Y:S01]  /*7390*/  F2FP.F16.E5M2.UNPACK_B R96, R145.H1 ;  /* 0x00000091ff60723e */ /* 0x000fe200030004ff */
[C---:B------:R-:W-:Y:S01]  /*73a0*/  FMUL R33, R70.reuse, R37 ;  /* 0x0000002546217220 */ /* 0x040fe20000400000 */
[C---:B------:R-:W-:Y:S01]  /*73b0*/  FMUL R36, R70.reuse, R40 ;  /* 0x0000002846247220 */ /* 0x040fe20000400000 */
[----:B------:R-:W-:Y:S01]  /*73c0*/  F2FP.F16.E5M2.UNPACK_B R100, R146.H1 ;  /* 0x00000092ff64723e */ /* 0x000fe200030004ff */
[C---:B------:R-:W-:Y:S01]  /*73d0*/  FMUL R37, R70.reuse, R41 ;  /* 0x0000002946257220 */ /* 0x040fe20000400000 */
[C---:B------:R-:W-:Y:S01]  /*73e0*/  FMUL R40, R70.reuse, R44 ;  /* 0x0000002c46287220 */ /* 0x040fe20000400000 */
[----:B------:R-:W-:Y:S01]  /*73f0*/  F2FP.F16.E5M2.UNPACK_B R102, R147 ;  /* 0x00000093ff66723e */ /* 0x000fe200020004ff */
[C---:B------:R-:W-:Y:S01]  /*7400*/  FMUL R41, R70.reuse, R45 ;  /* 0x0000002d46297220 */ /* 0x040fe20000400000 */
[C---:B------:R-:W-:Y:S01]  /*7410*/  FMUL R44, R70.reuse, R48 ;  /* 0x00000030462c7220 */ /* 0x040fe20000400000 */
[----:B------:R-:W-:Y:S01]  /*7420*/  F2FP.F16.E5M2.UNPACK_B R104, R147.H1 ;  /* 0x00000093ff68723e */ /* 0x000fe200030004ff */
[C---:B------:R-:W-:Y:S01]  /*7430*/  FMUL R45, R70.reuse, R49 ;  /* 0x00000031462d7220 */ /* 0x040fe20000400000 */
[--C-:B------:R-:W-:Y:S02]  /*7440*/  HADD2.F32 R101, -RZ, R102.reuse.H0_H0 ;  /* 0x20000066ff657230 */ /* 0x100fe40000004100 */
[C---:B------:R-:W-:Y:S01]  /*7450*/  FMUL R48, R70.reuse, R52 ;  /* 0x0000003446307220 */ /* 0x040fe20000400000 */
[----:B------:R-:W-:Y:S01]  /*7460*/  F2FP.F16.E5M2.UNPACK_B R106, R148 ;  /* 0x00000094ff6a723e */ /* 0x000fe200020004ff */
[----:B------:R-:W-:Y:S02]  /*7470*/  HADD2.F32 R102, -RZ, R102.H1_H1 ;  /* 0x30000066ff667230 */ /* 0x000fe40000004100 */
[C---:B------:R-:W-:Y:S01]  /*7480*/  FMUL R49, R70.reuse, R53 ;  /* 0x0000003546317220 */ /* 0x040fe20000400000 */
[C---:B------:R-:W-:Y:S01]  /*7490*/  FMUL R52, R70.reuse, R56 ;  /* 0x0000003846347220 */ /* 0x040fe20000400000 */
[----:B------:R-:W-:Y:S01]  /*74a0*/  F2FP.F16.E5M2.UNPACK_B R108, R148.H1 ;  /* 0x00000094ff6c723e */ /* 0x000fe200030004ff */
[--C-:B------:R-:W-:Y:S02]  /*74b0*/  HADD2.F32 R105, -RZ, R106.reuse.H0_H0 ;  /* 0x2000006aff697230 */ /* 0x100fe40000004100 */
[C---:B------:R-:W-:Y:S01]  /*74c0*/  FMUL R53, R70.reuse, R57 ;  /* 0x0000003946357220 */ /* 0x040fe20000400000 */
[----:B------:R-:W-:Y:S02]  /*74d0*/  HADD2.F32 R106, -RZ, R106.H1_H1 ;  /* 0x3000006aff6a7230 */ /* 0x000fe40000004100 */
        /* <DEDUP_REMOVED lines=11> */
[C---:B------:R-:W-:Y:S01]  /*7590*/  FFMA R3, R73.reuse, R74, R3 ;  /* 0x0000004a49037223 */ /* 0x040fe20000000003 */
[----:B------:R-:W-:Y:S01]  /*75a0*/  F2FP.F16.E5M2.UNPACK_B R116, R150.H1 ;  /* 0x00000096ff74723e */ /* 0x000fe200030004ff */
[--C-:B------:R-:W-:Y:S02]  /*75b0*/  HADD2.F32 R113, -RZ, R114.reuse.H0_H0 ;  /* 0x20000072ff717230 */ /* 0x100fe40000004100 */
[C---:B------:R-:W-:Y:S01]  /*75c0*/  FFMA R7, R73.reuse, R76, R7 ;  /* 0x0000004c49077223 */ /* 0x040fe20000000007 */
[C---:B------:R-:W-:Y:S01]  /*75d0*/  FFMA R4, R73.reuse, R77, R4 ;  /* 0x0000004d49047223 */ /* 0x040fe20000000004 */
[----:B------:R-:W-:Y:S01]  /*75e0*/  F2FP.F16.E5M2.UNPACK_B R118, R151 ;  /* 0x00000097ff76723e */ /* 0x000fe200020004ff */
[----:B------:R-:W-:Y:S01]  /*75f0*/  FFMA R5, R73, R78, R5 ;  /* 0x0000004e49057223 */ /* 0x000fe20000000005 */
[----:B------:R-:W-:Y:S01]  /*7600*/  HADD2.F32 R114, -RZ, R114.H1_H1 ;  /* 0x30000072ff727230 */ /* 0x000fe20000004100 */
[----:B------:R-:W-:Y:S01]  /*7610*/  F2FP.SATFINITE.E5M2.F32.PACK_AB_MERGE_C R173, R7, R3, RZ ;  /* 0x0000000307ad723e */ /* 0x000fe200048060ff */
[C---:B------:R-:W-:Y:S01]  /*7620*/  FMUL R6, R70.reuse, R10 ;  /* 0x0000000a46067220 */ /* 0x040fe20000400000 */
[--C-:B------:R-:W-:Y:S02]  /*7630*/  HADD2.F32 R117, -RZ, R118.reuse.H0_H0 ;  /* 0x20000076ff757230 */ /* 0x100fe40000004100 */
[----:B------:R-:W-:Y:S01]  /*7640*/  FMUL R11, R70, R11 ;  /* 0x0000000b460b7220 */ /* 0x000fe20000400000 */
[----:B------:R-:W-:Y:S01]  /*7650*/  F2FP.SATFINITE.E5M2.F32.PACK_AB_MERGE_C R172, R2, R0, R173 ;  /* 0x0000000002ac723e */ /* 0x000fe200048060ad */
[C---:B------:R-:W-:Y:S01]  /*7660*/  FFMA R6, R73.reuse, R79, R6 ;  /* 0x0000004f49067223 */ /* 0x040fe20000000006 */
[----:B------:R-:W-:Y:S02]  /*7670*/  HADD2.F32 R118, -RZ, R118.H1_H1 ;  /* 0x30000076ff767230 */ /* 0x000fe40000004100 */
[C---:B------:R-:W-:Y:S01]  /*7680*/  FFMA R11, R73.reuse, R80, R11 ;  /* 0x00000050490b7223 */ /* 0x040fe2000000000b */
[C---:B------:R-:W-:Y:S01]  /*7690*/  FFMA R8, R73.reuse, R81, R8 ;  /* 0x0000005149087223 */ /* 0x040fe20000000008 */
[----:B------:R-:W-:Y:S01]  /*76a0*/  F2FP.F16.E5M2.UNPACK_B R120, R151.H1 ;  /* 0x00000097ff78723e */ /* 0x000fe200030004ff */
[----:B------:R-:W-:Y:S01]  /*76b0*/  FFMA R9, R73, R82, R9 ;  /* 0x0000005249097223 */ /* 0x000fe20000000009 */
[C---:B------:R-:W-:Y:S01]  /*76c0*/  FMUL R10, R70.reuse, R14 ;  /* 0x0000000e460a7220 */ /* 0x040fe20000400000 */
[----:B------:R-:W-:Y:S01]  /*76d0*/  F2FP.F16.E5M2.UNPACK_B R122, R152 ;  /* 0x00000098ff7a723e */ /* 0x000fe200020004ff */
[C---:B------:R-:W-:Y:S01]  /*76e0*/  FMUL R15, R70.reuse, R15 ;  /* 0x0000000f460f7220 */ /* 0x040fe20000400000 */
[----:B------:R-:W-:Y:S01]  /*76f0*/  HADD2.F32 R87, -RZ, R88.H0_H0 ;  /* 0x20000058ff577230 */ /* 0x000fe20000004100 */
[----:B------:R-:W-:Y:S01]  /*7700*/  F2FP.SATFINITE.E5M2.F32.PACK_AB_MERGE_C R174, R11, R6, RZ ;  /* 0x000000060bae723e */ /* 0x000fe200048060ff */
[C---:B------:R-:W-:Y:S01]  /*7710*/  FFMA R10, R73.reuse, R83, R10 ;  /* 0x00000053490a7223 */ /* 0x040fe2000000000a */
[C---:B------:R-:W-:Y:S01]  /*7720*/  FFMA R15, R73.reuse, R84, R15 ;  /* 0x00000054490f7223 */ /* 0x040fe2000000000f */
[C---:B------:R-:W-:Y:S01]  /*7730*/  FFMA R12, R73.reuse, R85, R12 ;  /* 0x00000055490c7223 */ /* 0x040fe2000000000c */
[----:B------:R-:W-:Y:S01]  /*7740*/  F2FP.F16.E5M2.UNPACK_B R124, R152.H1 ;  /* 0x00000098ff7c723e */ /* 0x000fe200030004ff */
[----:B------:R-:W-:Y:S01]  /*7750*/  FFMA R13, R73, R86, R13 ;  /* 0x00000056490d7223 */ /* 0x000fe2000000000d */
[----:B------:R-:W-:Y:S01]  /*7760*/  F2FP.SATFINITE.E5M2.F32.PACK_AB_MERGE_C R173, R5, R4, R174 ;  /* 0x0000000405ad723e */ /* 0x000fe200048060ae */
[--C-:B------:R-:W-:Y:S01]  /*7770*/  HADD2.F32 R121, -RZ, R122.reuse.H0_H0 ;  /* 0x2000007aff797230 */ /* 0x100fe20000004100 */
[----:B------:R-:W-:Y:S01]  /*7780*/  F2FP.SATFINITE.E5M2.F32.PACK_AB_MERGE_C R174, R15, R10, RZ ;  /* 0x0000000a0fae723e */ /* 0x000fe200048060ff */
[----:B------:R-:W-:Y:S02]  /*7790*/  HADD2.F32 R122, -RZ, R122.H1_H1 ;  /* 0x3000007aff7a7230 */ /* 0x000fe40000004100 */
[C---:B------:R-:W-:Y:S01]  /*77a0*/  FMUL R14, R70.reuse, R18 ;  /* 0x00000012460e7220 */ /* 0x040fe20000400000 */
[----:B------:R-:W-:Y:S01]  /*77b0*/  HADD2.F32 R88, -RZ, R88.H1_H1 ;  /* 0x30000058ff587230 */ /* 0x000fe20000004100 */
[----:B------:R-:W-:Y:S01]  /*77c0*/  F2FP.SATFINITE.E5M2.F32.PACK_AB_MERGE_C R174, R9, R8, R174 ;  /* 0x0000000809ae723e */ /* 0x000fe200048060ae */
[C---:B------:R-:W-:Y:S01]  /*77d0*/  FMUL R19, R70.reuse, R19 ;  /* 0x0000001346137220 */ /* 0x040fe20000400000 */
[--C-:B------:R-:W-:Y:S02]  /*77e0*/  HADD2.F32 R91, -RZ, R92.reuse.H0_H0 ;  /* 0x2000005cff5b7230 */ /* 0x100fe40000004100 */
[C---:B------:R-:W-:Y:S01]  /*77f0*/  FFMA R14, R73.reuse, R87, R14 ;  /* 0x00000057490e7223 */ /* 0x040fe2000000000e */
[----:B------:R-:W-:Y:S02]  /*7800*/  HADD2.F32 R92, -RZ, R92.H1_H1 ;  /* 0x3000005cff5c7230 */ /* 0x000fe40000004100 */
[C---:B------:R-:W-:Y:S01]  /*7810*/  FFMA R19, R73.reuse, R88, R19 ;  /* 0x0000005849137223 */ /* 0x040fe20000000013 */
[C---:B------:R-:W-:Y:S01]  /*7820*/  FFMA R16, R73.reuse, R89, R16 ;  /* 0x0000005949107223 */ /* 0x040fe20000000010 */
        /* <DEDUP_REMOVED lines=17> */
[----:B------:R1:W-:Y:S01]  /*7940*/  STS.128 [R137+UR44+0x4200], R172 ;  /* 0x004200ac89007988 */ /* 0x0003e20008000c2c */
[----:B------:R-:W-:Y:S01]  /*7950*/  F2FP.SATFINITE.E5M2.F32.PACK_AB_MERGE_C R184, R17, R16, R184 ;  /* 0x0000001011b8723e */ /* 0x000fe200048060b8 */
[C---:B------:R-:W-:Y:S01]  /*7960*/  FFMA R22, R73.reuse, R95, R22 ;  /* 0x0000005f49167223 */ /* 0x040fe20000000016 */
[C---:B------:R-:W-:Y:S01]  /*7970*/  FMUL R27, R70.reuse, R27 ;  /* 0x0000001b461b7220 */ /* 0x040fe20000400000 */
[--C-:B------:R-:W-:Y:S02]  /*7980*/  HADD2.F32 R99, -RZ, R100.reuse.H0_H0 ;  /* 0x20000064ff637230 */ /* 0x100fe40000004100 */
[C---:B------:R-:W-:Y:S01]  /*7990*/  FMUL R26, R70.reuse, R30 ;  /* 0x0000001e461a7220 */ /* 0x040fe20000400000 */
[----:B------:R-:W-:Y:S02]  /*79a0*/  HADD2.F32 R100, -RZ, R100.H1_H1 ;  /* 0x30000064ff647230 */ /* 0x000fe40000004100 */
[C---:B------:R-:W-:Y:S01]  /*79b0*/  FFMA R27, R73.reuse, R96, R27 ;  /* 0x00000060491b7223 */ /* 0x040fe2000000001b */
[C---:B------:R-:W-:Y:S01]  /*79c0*/  FFMA R24, R73.reuse, R97, R24 ;  /* 0x0000006149187223 */ /* 0x040fe20000000018 */
[C---:B------:R-:W-:Y:S01]  /*79d0*/  FFMA R25, R73.reuse, R98, R25 ;  /* 0x0000006249197223 */ /* 0x040fe20000000019 */
[----:B------:R-:W-:Y:S01]  /*79e0*/  F2FP.F16.E5M2.UNPACK_B R130, R154 ;  /* 0x0000009aff82723e */ /* 0x000fe200020004ff */
[----:B------:R-:W-:Y:S01]  /*79f0*/  FFMA R26, R73, R99, R26 ;  /* 0x00000063491a7223 */ /* 0x000fe2000000001a */
[----:B------:R-:W-:Y:S01]  /*7a00*/  F2FP.SATFINITE.E5M2.F32.PACK_AB_MERGE_C R185, R27, R22, RZ ;  /* 0x000000161bb9723e */ /* 0x000fe200048060ff */
[C---:B------:R-:W-:Y:S01]  /*7a10*/  FMUL R31, R70.reuse, R31 ;  /* 0x0000001f461f7220 */ /* 0x040fe20000400000 */
[--C-:B------:R-:W-:Y:S02]  /*7a20*/  HADD2.F32 R103, -RZ, R104.reuse.H0_H0 ;  /* 0x20000068ff677230 */ /* 0x100fe40000004100 */
[C---:B------:R-:W-:Y:S01]  /*7a30*/  FMUL R30, R70.reuse, R34 ;  /* 0x00000022461e7220 */ /* 0x040fe20000400000 */
[----:B------:R-:W-:Y:S01]  /*7a40*/  HADD2.F32 R104, -RZ, R104.H1_H1 ;  /* 0x30000068ff687230 */ /* 0x000fe20000004100 */
[----:B------:R-:W-:Y:S01]  /*7a50*/  F2FP.SATFINITE.E5M2.F32.PACK_AB_MERGE_C R185, R21, R20, R185 ;  /* 0x0000001415b9723e */ /* 0x000fe200048060b9 */
[C---:B------:R-:W-:Y:S01]  /*7a60*/  FFMA R31, R73.reuse, R100, R31 ;  /* 0x00000064491f7223 */ /* 0x040fe2000000001f */
[C---:B------:R-:W-:Y:S01]  /*7a70*/  FFMA R28, R73.reuse, R101, R28 ;  /* 0x00000065491c7223 */ /* 0x040fe2000000001c */
[C---:B------:R-:W-:Y:S01]  /*7a80*/  FFMA R29, R73.reuse, R102, R29 ;  /* 0x00000066491d7223 */ /* 0x040fe2000000001d */
[----:B------:R-:W-:Y:S01]  /*7a90*/  F2FP.F16.E5M2.UNPACK_B R132, R154.H1 ;  /* 0x0000009aff84723e */ /* 0x000fe200030004ff */
[----:B------:R-:W-:Y:S01]  /*7aa0*/  FFMA R30, R73, R103, R30 ;  /* 0x00000067491e7223 */ /* 0x000fe2000000001e */
[----:B------:R-:W-:Y:S01]  /*7ab0*/  F2FP.SATFINITE.E5M2.F32.PACK_AB_MERGE_C R186, R31, R26, RZ ;  /* 0x0000001a1fba723e */ /* 0x000fe200048060ff */
[----:B------:R-:W-:Y:S02]  /*7ac0*/  HADD2.F32 R129, -RZ, R130.H0_H0 ;  /* 0x20000082ff817230 */ /* 0x000fe40000004100 */
[C---:B------:R-:W-:Y:S01]  /*7ad0*/  FMUL R35, R70.reuse, R35 ;  /* 0x0000002346237220 */ /* 0x040fe20000400000 */
[----:B------:R-:W-:Y:S01]  /*7ae0*/  HADD2.F32 R107, -RZ, R108.H0_H0 ;  /* 0x2000006cff6b7230 */ /* 0x000fe20000004100 */
[----:B------:R-:W-:Y:S01]  /*7af0*/  F2FP.SATFINITE.E5M2.F32.PACK_AB_MERGE_C R186, R25, R24, R186 ;  /* 0x0000001819ba723e */ /* 0x000fe200048060ba */
[----:B------:R-:W-:Y:S02]  /*7b00*/  HADD2.F32 R130, -RZ, R130.H1_H1 ;  /* 0x30000082ff827230 */ /* 0x000fe40000004100 */
[C---:B------:R-:W-:Y:S01]  /*7b10*/  FFMA R35, R73.reuse, R104, R35 ;  /* 0x0000006849237223 */ /* 0x040fe20000000023 */
[C---:B------:R-:W-:Y:S01]  /*7b20*/  FFMA R32, R73.reuse, R105, R32 ;  /* 0x0000006949207223 */ /* 0x040fe20000000020 */
[----:B------:R-:W-:Y:S01]  /*7b30*/  FFMA R33, R73, R106, R33 ;  /* 0x0000006a49217223 */ /* 0x000fe20000000021 */
[----:B------:R-:W-:Y:S02]  /*7b40*/  HADD2.F32 R108, -RZ, R108.H1_H1 ;  /* 0x3000006cff6c7230 */ /* 0x000fe40000004100 */
        /* <DEDUP_REMOVED lines=16> */
[----:B------:R1:W-:Y:S01]  /*7c50*/  STS.128 [R182+0x4010], R184 ;  /* 0x004010b8b6007388 */ /* 0x0003e20000000c00 */
        /* <DEDUP_REMOVED lines=8> */
[----:B------:R-:W-:Y:S01]  /*7ce0*/  FFMA R41, R73, R114, R41 ;  /* 0x0000007249297223 */ /* 0x000fe20000000029 */
[----:B------:R-:W-:Y:S01]  /*7cf0*/  ISETP.NE.AND P0, PT, R181, RZ, PT ;  /* 0x000000ffb500720c */ /* 0x000fe20003f05270 */
        /* <DEDUP_REMOVED lines=10> */
[C---:B------:R-:W-:Y:S01]  /*7da0*/  FMUL R51, R70.reuse, R51 ;  /* 0x0000003346337220 */ /* 0x040fe20000400000 */
[--C-:B------:R-:W-:Y:S02]  /*7db0*/  HADD2.F32 R123, -RZ, R124.reuse.H0_H0 ;  /* 0x2000007cff7b7230 */ /* 0x100fe40000004100 */
[C---:B------:R-:W-:Y:S01]  /*7dc0*/  FFMA R46, R73.reuse, R119, R46 ;  /* 0x00000077492e7223 */ /* 0x040fe2000000002e */
[----:B------:R-:W-:Y:S02]  /*7dd0*/  HADD2.F32 R124, -RZ, R124.H1_H1 ;  /* 0x3000007cff7c7230 */ /* 0x000fe40000004100 */
[C---:B------:R-:W-:Y:S01]  /*7de0*/  FMUL R50, R70.reuse, R54 ;  /* 0x0000003646327220 */ /* 0x040fe20000400000 */
[C---:B------:R-:W-:Y:S01]  /*7df0*/  FFMA R51, R73.reuse, R120, R51 ;  /* 0x0000007849337223 */ /* 0x040fe20000000033 */
[C---:B------:R-:W-:Y:S01]  /*7e00*/  FMUL R55, R70.reuse, R55 ;  /* 0x0000003746377220 */ /* 0x040fe20000400000 */
[C---:B------:R-:W-:Y:S01]  /*7e10*/  FFMA R48, R73.reuse, R121, R48 ;  /* 0x0000007949307223 */ /* 0x040fe20000000030 */
[C---:B------:R-:W-:Y:S01]  /*7e20*/  FFMA R49, R73.reuse, R122, R49 ;  /* 0x0000007a49317223 */ /* 0x040fe20000000031 */
        /* <DEDUP_REMOVED lines=20> */
[----:B------:R-:W-:Y:S01]  /*7f70*/  FFMA R63, R73, R132, R63 ;  /* 0x00000084493f7223 */ /* 0x000fe2000000003f */
[----:B------:R-:W-:Y:S01]  /*7f80*/  FMUL R67, R70, R67 ;  /* 0x0000004346437220 */ /* 0x000fe20000400000 */
[----:B------:R-:W-:Y:S01]  /*7f90*/  F2FP.SATFINITE.E5M2.F32.PACK_AB_MERGE_C R190, R47, R42, RZ ;  /* 0x0000002a2fbe723e */ /* 0x000fe200048060ff */
[----:B------:R-:W-:Y:S01]  /*7fa0*/  FFMA R60, R73, R133, R60 ;  /* 0x00000085493c7223 */ /* 0x000fe2000000003c */
[----:B------:R-:W-:Y:S01]  /*7fb0*/  F2FP.SATFINITE.E5M2.F32.PACK_AB_MERGE_C R191, R51, R46, RZ ;  /* 0x0000002e33bf723e */ /* 0x000fe200048060ff */
[C---:B------:R-:W-:Y:S01]  /*7fc0*/  FFMA R61, R73.reuse, R134, R61 ;  /* 0x00000086493d7223 */ /* 0x040fe2000000003d */
[C---:B------:R-:W-:Y:S01]  /*7fd0*/  FFMA R62, R73.reuse, R135, R62 ;  /* 0x00000087493e7223 */ /* 0x040fe2000000003e */
[----:B------:R-:W-:Y:S01]  /*7fe0*/  FFMA R67, R73, R136, R67 ;  /* 0x0000008849437223 */ /* 0x000fe20000000043 */
[----:B------:R-:W-:Y:S02]  /*7ff0*/  F2FP.SATFINITE.E5M2.F32.PACK_AB_MERGE_C R190, R41, R40, R190 ;  /* 0x0000002829be723e */ /* 0x000fe400048060be */
[----:B------:R-:W-:Y:S02]  /*8000*/  F2FP.SATFINITE.E5M2.F32.PACK_AB_MERGE_C R191, R45, R44, R191 ;  /* 0x0000002c2dbf723e */ /* 0x000fe400048060bf */
[----:B------:R-:W-:Y:S02]  /*8010*/  F2FP.SATFINITE.E5M2.F32.PACK_AB_MERGE_C R196, R55, R50, RZ ;  /* 0x0000003237c4723e */ /* 0x000fe400048060ff */
[----:B------:R-:W-:Y:S01]  /*8020*/  F2FP.SATFINITE.E5M2.F32.PACK_AB_MERGE_C R197, R59, R54, RZ ;  /* 0x000000363bc5723e */ /* 0x000fe200048060ff */
[----:B------:R1:W-:Y:S01]  /*8030*/  STS.128 [R192+0x4020], R188 ;  /* 0x004020bcc0007388 */ /* 0x0003e20000000c00 */
[----:B------:R-:W-:Y:S02]  /*8040*/  F2FP.SATFINITE.E5M2.F32.PACK_AB_MERGE_C R198, R63, R58, RZ ;  /* 0x0000003a3fc6723e */ /* 0x000fe400048060ff */
[----:B------:R-:W-:Y:S02]  /*8050*/  F2FP.SATFINITE.E5M2.F32.PACK_AB_MERGE_C R199, R67, R62, RZ ;  /* 0x0000003e43c7723e */ /* 0x000fe400048060ff */
[----:B------:R-:W-:Y:S02]  /*8060*/  F2FP.SATFINITE.E5M2.F32.PACK_AB_MERGE_C R196, R49, R48, R196 ;  /* 0x0000003031c4723e */ /* 0x000fe400048060c4 */
[----:B------:R-:W-:Y:S02]  /*8070*/  F2FP.SATFINITE.E5M2.F32.PACK_AB_MERGE_C R197, R53, R52, R197 ;  /* 0x0000003435c5723e */ /* 0x000fe400048060c5 */
[----:B------:R-:W-:Y:S02]  /*8080*/  F2FP.SATFINITE.E5M2.F32.PACK_AB_MERGE_C R198, R57, R56, R198 ;  /* 0x0000003839c6723e */ /* 0x000fe400048060c6 */
[----:B------:R-:W-:Y:S02]  /*8090*/  F2FP.SATFINITE.E5M2.F32.PACK_AB_MERGE_C R199, R61, R60, R199 ;  /* 0x0000003c3dc7723e */ /* 0x000fe400048060c7 */
[----:B------:R-:W-:Y:S02]  /*80a0*/  LEA R200, R169, UR44, 0x3 ;  /* 0x0000002ca9c87c11 */ /* 0x000fe4000f8e18ff */
[----:B------:R-:W-:Y:S01]  /*80b0*/  @P6 SHF.L.U32 R205, R168, 0x1f, RZ ;  /* 0x0000001fa8cd6819 */ /* 0x000fe200000006ff */
[----:B------:R1:W-:Y:S01]  /*80c0*/  STS.128 [R183+0x4010], R196 ;  /* 0x004010c4b7007388 */ /* 0x0003e20000000c00 */
[----:B------:R-:W-:Y:S01]  /*80d0*/  @!PT LDS RZ, [RZ] ;  /* 0x00000000fffff984 */ /* 0x000fe20000000800 */
[----:B------:R-:W-:Y:S01]  /*80e0*/  @!PT LDS RZ, [RZ] ;  /* 0x00000000fffff984 */ /* 0x000fe20000000800 */
[----:B------:R-:W-:Y:S01]  /*80f0*/  @!PT LDS RZ, [RZ] ;  /* 0x00000000fffff984 */ /* 0x000fe20000000800 */
[----:B------:R-:W-:Y:S01]  /*8100*/  @!PT LDS RZ, [RZ] ;  /* 0x00000000fffff984 */ /* 0x000fe20000000800 */
[----:B------:R2:W-:Y:S07]  /*8110*/  MEMBAR.ALL.CTA ;  /* 0x0000000000007992 */ /* 0x0005ee0000008000 */
[----:B--2---:R-:W2:Y:S02]  /*8120*/  FENCE.VIEW.ASYNC.S ;  /* 0x00000000000073c6 */ /* 0x004ea40000000000 */
[----:B--2---:R-:W-:Y:S06]  /*8130*/  BAR.SYNC.DEFER_BLOCKING 0x1, 0x80 ;  /* 0x0042000000007b1d */ /* 0x004fec0000010000 */
[----:B------:R-:W-:Y:S05]  /*8140*/  @P0 BRA `(.L_x_127) ;  /* 0x0000000000280947 */ /* 0x000fea0003800000 */
[----:B------:R-:W-:Y:S01]  /*8150*/  UIADD3 UR4, UPT, UPT, UR44, 0x4200, URZ ;  /* 0x000042002c047890 */ /* 0x000fe2000fffe0ff */
[----:B------:R-:W-:Y:S05]  /*8160*/  UMOV UR51, UR36 ;  /* 0x0000002400337c82 */ /* 0x000fea0008000000 */
[----:B------:R-:W-:Y:S01]  /*8170*/  MOV R180, UR4 ;  /* 0x0000000400b47c02 */ /* 0x000fe20008000f00 */
[----:B------:R-:W-:Y:S03]  /*8180*/  UIADD3 UR4, UP0, UPT, UR62, 0x680, URZ ;  /* 0x000006803e047890 */ /* 0x000fe6000ff1e0ff */
[----:B------:R-:W-:Y:S01]  /*8190*/  R2UR UR48, R180 ;  /* 0x00000000b43072ca */ /* 0x000fe200000e0000 */
[----:B------:R-:W-:Y:S11]  /*81a0*/  UIADD3.X UR5, UPT, UPT, URZ, UR63, URZ, UP0, !UPT ;  /* 0x0000003fff057290 */ /* 0x000ff600087fe4ff */
[----:B------:R-:W-:Y:S01]  /*81b0*/  @!UPT UIADD3 URZ, UPT, UPT, URZ, URZ, URZ ;  /* 0x000000fffffff290 */ /* 0x000fe2000fffe0ff */
[----:B------:R2:W-:Y:S01]  /*81c0*/  UTMASTG.3D [UR48], [UR4] ;  /* 0x00000030040073b5 */ /* 0x0005e20008010000 */
[----:B------:R0:W-:Y:S01]  /*81d0*/  UTMACMDFLUSH ;  /* 0x00000000000079b7 */ /* 0x0001e20000000000 */
[----:B--2---:R-:W-:Y:S04]  /*81e0*/  DEPBAR.LE SB0, 0x1 ;  /* 0x000080400000791a */ /* 0x004fe80000000000 */
.L_x_127:
[----:B------:R-:W-:Y:S05]  /*81f0*/  BSYNC.RECONVERGENT B0 ;  /* 0x0000000000007941 */ /* 0x000fea0003800200 */
.L_x_126:
[----:B------:R-:W-:Y:S06]  /*8200*/  BAR.SYNC.DEFER_BLOCKING 0x1, 0x80 ;  /* 0x0042000000007b1d */ /* 0x000fec0000010000 */
[----:B------:R-:W2:Y:S01]  /*8210*/  @P6 SYNCS.PHASECHK.TRANS64.TRYWAIT P0, [R200+URZ+0x100], R205 ;  /* 0x000100cdc80065a7 */ /* 0x000ea200080011ff */
[----:B------:R-:W-:Y:S01]  /*8220*/  BSSY B1, `(.L_x_128) ;  /* 0x0000023000017945 */ /* 0x000fe20003800000 */
[----:B--2---:R-:W-:Y:S03]  /*8230*/  @P6 SEL R193, RZ, 0x1, !P0 ;  /* 0x00000001ffc16807 */ /* 0x004fe60004000000 */
[----:B------:R-:W-:Y:S05]  /*8240*/  @!P6 BRA `(.L_x_129) ;  /* 0x000000000080e947 */ /* 0x000fea0003800000 */
[----:B------:R-:W-:Y:S01]  /*8250*/  ISETP.NE.AND P1, PT, R194, RZ, PT ;  /* 0x000000ffc200720c */ /* 0x000fe20003f25270 */
[----:B------:R-:W2:Y:S01]  /*8260*/  S2R R0, SR_CgaCtaId ;  /* 0x0000000000007919 */ /* 0x000ea20000008800 */
[----:B------:R-:W-:Y:S01]  /*8270*/  ISETP.NE.AND P0, PT, R193, RZ, PT ;  /* 0x000000ffc100720c */ /* 0x000fe20003f05270 */
[----:B------:R-:W-:Y:S10]  /*8280*/  BSSY B0, `(.L_x_130) ;  /* 0x0000009000007945 */ /* 0x000ff40003800000 */
[----:B------:R-:W-:Y:S04]  /*8290*/  @P1 IMAD R2, R169, 0x2000, R178 ;  /* 0x00002000a9021824 */ /* 0x000fe800078e02b2 */
[C---:B------:R-:W-:Y:S01]  /*82a0*/  @P1 IMAD.IADD R4, R2.reuse, 0x1, R195 ;  /* 0x0000000102041824 */ /* 0x040fe200078e02c3 */
[----:B------:R-:W-:Y:S03]  /*82b0*/  @P1 IADD3 R203, PT, PT, R2, R203, RZ ;  /* 0x000000cb02cb1210 */ /* 0x000fe60007ffe0ff */
[----:B------:R-:W-:Y:S01]  /*82c0*/  @P1 IMAD.IADD R201, R201, 0x1, R4 ;  /* 0x00000001c9c91824 */ /* 0x000fe200078e0204 */
[----:B------:R-:W-:Y:S06]  /*82d0*/  @P0 BRA `(.L_x_131) ;  /* 0x00000000000c0947 */ /* 0x000fec0003800000 */
[----:B------:R-:W-:Y:S04]  /*82e0*/  SHF.L.U32 R3, R168, 0x1f, RZ ;  /* 0x0000001fa8037819 */ /* 0x000fe800000006ff */
[----:B------:R-:W3:Y:S02]  /*82f0*/  SYNCS.PHASECHK.TRANS64.TRYWAIT P0, [R200+URZ+0x100], R3 ;  /* 0x00010003c80075a7 */ /* 0x000ee400080011ff */
[----:B---3--:R-:W-:Y:S05]  /*8300*/  @!P0 BRA `(.L_x_132) ;  /* 0x0000002400248947 */ /* 0x008fea0003800000 */
.L_x_131:
[----:B------:R-:W-:Y:S05]  /*8310*/  BSYNC B0 ;  /* 0x0000000000007941 */ /* 0x000fea0003800000 */
.L_x_130:
[----:B------:R-:W-:Y:S01]  /*8320*/  ISETP.NE.AND P0, PT, R194, RZ, PT ;  /* 0x000000ffc200720c */ /* 0x000fe20003f05270 */
[----:B---3--:R-:W-:Y:S02]  /*8330*/  VIADD R3, R200, 0x110 ;  /* 0x00000110c8037836 */ /* 0x008fe40000000000 */
[----:B------:R-:W-:Y:S03]  /*8340*/  VIADD R169, R169, 0x1 ;  /* 0x00000001a9a97836 */ /* 0x000fe60000000000 */
[----:B--2---:R-:W-:Y:S07]  /*8350*/  PRMT R0, R0, 0x654, R3 ;  /* 0x0000065400007816 */ /* 0x004fee0000000003 */
[----:B------:R2:W3:Y:S04]  /*8360*/  @P0 LDS.128 R140, [R2] ;  /* 0x00000000028c0984 */ /* 0x0004e80000000c00 */
[----:B------:R2:W4:Y:S04]  /*8370*/  @P0 LDS.128 R144, [R4+0x10] ;  /* 0x0000100004900984 */ /* 0x0005280000000c00 */
        /* <DEDUP_REMOVED lines=13> */
.L_x_129:
[----:B------:R-:W-:Y:S05]  /*8450*/  BSYNC B1 ;  /* 0x0000000000017941 */ /* 0x000fea0003800000 */
.L_x_128:
[----:B--2---:R-:W-:Y:S05]  /*8460*/  VIADD R0, R71, 0x40 ;  /* 0x0000004047007836 */ /* 0x004fea0000000000 */
[----:B------:R-:W-:Y:S04]  /*8470*/  SHF.R.U32.HI R0, RZ, 0x15, R0 ;  /* 0x00000015ff007819 */ /* 0x000fe80000011600 */
[----:B------:R-:W-:Y:S11]  /*8480*/  LOP3.LUT P0, RZ, R0, 0x3, R163, 0x48, !PT ;  /* 0x0000000300ff7812 */ /* 0x000ff600078048a3 */
[----:B------:R-:W-:Y:S02]  /*8490*/  @!UPT UIADD3 URZ, UPT, UPT, URZ, URZ, URZ ;  /* 0x000000fffffff290 */ /* 0x000fe4000fffe0ff */
[----:B------:R-:W-:Y:S05]  /*84a0*/  @!P0 BRA `(.L_x_133) ;  /* 0x0000000000408947 */ /* 0x000fea0003800000 */
[----:B------:R-:W2:Y:S01]  /*84b0*/  LDCU.64 UR8, c[0x4][0x70] ;  /* 0x01000e00ff0877ac */ /* 0x000ea20008000a00 */
[----:B------:R-:W-:Y:S01]  /*84c0*/  MOV R3, 0x0 ;  /* 0x0000000000037802 */ /* 0x000fe20000000f00 */
[----:B------:R-:W-:Y:S02]  /*84d0*/  HFMA2 R12, -RZ, RZ, 0, 5.9604644775390625e-08 ;  /* 0x00000001ff0c7431 */ /* 0x000fe400000001ff */
[----:B------:R-:W-:Y:S02]  /*84e0*/  IMAD.MOV.U32 R8, RZ, RZ, 0x192 ;  /* 0x00000192ff087424 */ /* 0x000fe400078e00ff */
[----:B------:R-:W-:Y:S01]  /*84f0*/  IMAD.MOV.U32 R13, RZ, RZ, RZ ;  /* 0x000000ffff0d7224 */ /* 0x000fe200078e00ff */
[----:B------:R-:W5:Y:S01]  /*8500*/  LDCU.64 UR6, c[0x4][0x78] ;  /* 0x01000f00ff0677ac */ /* 0x000f620008000a00 */
[----:B------:R-:W1:Y:S01]  /*8510*/  LDC.64 R2, c[0x4][R3] ;  /* 0x0100000003027b82 */ /* 0x000e620000000a00 */
[----:B------:R-:W3:Y:S01]  /*8520*/  LDCU.64 UR4, c[0x4][0x10] ;  /* 0x01000200ff0477ac */ /* 0x000ee20008000a00 */
[----:B--2---:R-:W-:Y:S01]  /*8530*/  MOV R5, UR9 ;  /* 0x0000000900057c02 */ /* 0x004fe20008000f00 */
[----:B------:R-:W-:Y:S01]  /*8540*/  IMAD.U32 R4, RZ, RZ, UR8 ;  /* 0x00000008ff047e24 */ /* 0x000fe2000f8e00ff */
[----:B-----5:R-:W-:Y:S01]  /*8550*/  MOV R7, UR7 ;  /* 0x0000000700077c02 */ /* 0x020fe20008000f00 */
[----:B------:R-:W-:Y:S01]  /*8560*/  IMAD.U32 R6, RZ, RZ, UR6 ;  /* 0x00000006ff067e24 */ /* 0x000fe2000f8e00ff */
[----:B---3--:R-:W-:Y:S01]  /*8570*/  MOV R11, UR5 ;  /* 0x00000005000b7c02 */ /* 0x008fe20008000f00 */
[----:B------:R-:W-:Y:S02]  /*8580*/  IMAD.U32 R10, RZ, RZ, UR4 ;  /* 0x00000004ff0a7e24 */ /* 0x000fe4000f8e00ff */
[----:B------:R-:W-:Y:S07]  /*8590*/  LEPC R20, `(.L_x_133) ;  /* 0x000000001014794e */ /* 0x000fee0000000000 */
[----:B-1--4-:R-:W-:Y:S05]  /*85a0*/  CALL.ABS.NOINC R2 ;  /* 0x0000000002007343 */ /* 0x012fea0003c00000 */
.L_x_133:
[----:B------:R-:W-:Y:S01]  /*85b0*/  ISETP.NE.AND P0, PT, R181, RZ, PT ;  /* 0x000000ffb500720c */ /* 0x000fe20003f05270 */
[----:B------:R-:W-:Y:S05]  /*85c0*/  WARPSYNC.ALL ;  /* 0x0000000000007948 */ /* 0x000fea0003800000 */
[----:B------:R-:W-:Y:S01]  /*85d0*/  R2UR UR4, R71 ;  /* 0x00000000470472ca */ /* 0x000fe200000e0000 */
[----:B------:R-:W-:Y:S01]  /*85e0*/  BSSY.RECONVERGENT B0, `(.L_x_134) ;  /* 0x000011c000007945 */ /* 0x000fe20003800200 */
[----:B---3--:R-:W-:Y:S02]  /*85f0*/  F2FP.F16.E5M2.UNPACK_B R11, R141 ;  /* 0x0000008dff0b723e */ /* 0x008fe400020004ff */
[----:B------:R-:W-:Y:S02]  /*8600*/  F2FP.F16.E5M2.UNPACK_B R10, R142 ;  /* 0x0000008eff0a723e */ /* 0x000fe400020004ff */
[----:B------:R-:W-:Y:S01]  /*8610*/  F2FP.F16.E5M2.UNPACK_B R9, R143 ;  /* 0x0000008fff09723e */ /* 0x000fe200020004ff */
[--C-:B------:R-:W-:Y:S01]  /*8620*/  HADD2.F32 R74, -RZ, R11.reuse.H0_H0 ;  /* 0x2000000bff4a7230 */ /* 0x100fe20000004100 */
[----:B----4-:R-:W-:Y:S01]  /*8630*/  F2FP.F16.E5M2.UNPACK_B R8, R144 ;  /* 0x00000090ff08723e */ /* 0x010fe200020004ff */
[----:B------:R-:W-:Y:S01]  /*8640*/  HADD2.F32 R76, -RZ, R11.H1_H1 ;  /* 0x3000000bff4c7230 */ /* 0x000fe20000004100 */
[----:B------:R-:W-:Y:S01]  /*8650*/  F2FP.F16.E5M2.UNPACK_B R7, R145 ;  /* 0x00000091ff07723e */ /* 0x000fe200020004ff */
[--C-:B------:R-:W-:Y:S01]  /*8660*/  HADD2.F32 R77, -RZ, R10.reuse.H0_H0 ;  /* 0x2000000aff4d7230 */ /* 0x100fe20000004100 */
[----:B------:R-:W-:Y:S01]  /*8670*/  F2FP.F16.E5M2.UNPACK_B R6, R146 ;  /* 0x00000092ff06723e */ /* 0x000fe200020004ff */
[----:B------:R-:W-:Y:S01]  /*8680*/  HADD2.F32 R80, -RZ, R10.H1_H1 ;  /* 0x3000000aff507230 */ /* 0x000fe20000004100 */
[----:B------:R-:W-:Y:S01]  /*8690*/  F2FP.F16.E5M2.UNPACK_B R5, R147 ;  /* 0x00000093ff05723e */ /* 0x000fe200020004ff */
[--C-:B------:R-:W-:Y:S01]  /*86a0*/  HADD2.F32 R81, -RZ, R9.reuse.H0_H0 ;  /* 0x20000009ff517230 */ /* 0x100fe20000004100 */
[----:B-1----:R-:W-:Y:S01]  /*86b0*/  F2FP.F16.E5M2.UNPACK_B R4, R148 ;  /* 0x00000094ff04723e */ /* 0x002fe200020004ff */
[----:B------:R-:W-:Y:S01]  /*86c0*/  HADD2.F32 R83, -RZ, R9.H1_H1 ;  /* 0x30000009ff537230 */ /* 0x000fe20000004100 */
[-C--:B------:R-:W-:Y:S01]  /*86d0*/  F2FP.F16.E5M2.UNPACK_B R2, R140.reuse ;  /* 0x0000008cff02723e */ /* 0x080fe200020004ff */
[--C-:B------:R-:W-:Y:S01]  /*86e0*/  HADD2.F32 R86, -RZ, R8.reuse.H0_H0 ;  /* 0x20000008ff567230 */ /* 0x100fe20000004100 */
[----:B------:R-:W-:Y:S01]  /*86f0*/  F2FP.F16.E5M2.UNPACK_B R140, R140.H1 ;  /* 0x0000008cff8c723e */ /* 0x000fe200030004ff */
[----:B------:R-:W-:Y:S01]  /*8700*/  HADD2.F32 R87, -RZ, R8.H1_H1 ;  /* 0x30000008ff577230 */ /* 0x000fe20000004100 */
[----:B------:R-:W-:Y:S01]  /*8710*/  F2FP.F16.E5M2.UNPACK_B R141, R141.H1 ;  /* 0x0000008dff8d723e */ /* 0x000fe200030004ff */
[--C-:B------:R-:W-:Y:S01]  /*8720*/  HADD2.F32 R90, -RZ, R7.reuse.H0_H0 ;  /* 0x20000007ff5a7230 */ /* 0x100fe20000004100 */
[----:B------:R-:W-:Y:S01]  /*8730*/  F2FP.F16.E5M2.UNPACK_B R142, R142.H1 ;  /* 0x0000008eff8e723e */ /* 0x000fe200030004ff */
[----:B------:R-:W-:Y:S01]  /*8740*/  HADD2.F32 R91, -RZ, R7.H1_H1 ;  /* 0x30000007ff5b7230 */ /* 0x000fe20000004100 */
[----:B------:R-:W-:Y:S01]  /*8750*/  F2FP.F16.E5M2.UNPACK_B R143, R143.H1 ;  /* 0x0000008fff8f723e */ /* 0x000fe200030004ff */
[--C-:B------:R-:W-:Y:S01]  /*8760*/  HADD2.F32 R94, -RZ, R6.reuse.H0_H0 ;  /* 0x20000006ff5e7230 */ /* 0x100fe20000004100 */
[----:B------:R-:W-:Y:S01]  /*8770*/  IADD3 R164, PT, PT, R164, 0x170, RZ ;  /* 0x00000170a4a47810 */ /* 0x000fe20007ffe0ff */
[----:B------:R-:W-:Y:S01]  /*8780*/  HADD2.F32 R95, -RZ, R6.H1_H1 ;  /* 0x30000006ff5f7230 */ /* 0x000fe20000004100 */
[----:B------:R-:W-:Y:S01]  /*8790*/  F2FP.F16.E5M2.UNPACK_B R107, R149 ;  /* 0x00000095ff6b723e */ /* 0x000fe200020004ff */
[--C-:B------:R-:W-:Y:S01]  /*87a0*/  HADD2.F32 R98, -RZ, R5.reuse.H0_H0 ;  /* 0x20000005ff627230 */ /* 0x100fe20000004100 */
[----:B------:R-:W-:Y:S01]  /*87b0*/  LOP3.LUT R164, R164, 0xfefffff8, RZ, 0xc0, !PT ;  /* 0xfefffff8a4a47812 */ /* 0x000fe200078ec0ff */
[----:B------:R-:W-:Y:S01]  /*87c0*/  HADD2.F32 R99, -RZ, R5.H1_H1 ;  /* 0x30000005ff637230 */ /* 0x000fe20000004100 */
[----:B------:R-:W-:Y:S01]  /*87d0*/  F2FP.F16.E5M2.UNPACK_B R111, R150 ;  /* 0x00000096ff6f723e */ /* 0x000fe200020004ff */
[--C-:B------:R-:W-:Y:S01]  /*87e0*/  HADD2.F32 R102, -RZ, R4.reuse.H0_H0 ;  /* 0x20000004ff667230 */ /* 0x100fe20000004100 */
[----:B------:R-:W-:Y:S01]  /*87f0*/  F2FP.F16.E5M2.UNPACK_B R115, R151 ;  /* 0x00000097ff73723e */ /* 0x000fe200020004ff */
[----:B------:R-:W-:Y:S01]  /*8800*/  HADD2.F32 R103, -RZ, R4.H1_H1 ;  /* 0x30000004ff677230 */ /* 0x000fe20000004100 */
[----:B------:R-:W-:Y:S01]  /*8810*/  F2FP.F16.E5M2.UNPACK_B R119, R152 ;  /* 0x00000098ff77723e */ /* 0x000fe200020004ff */
[----:B------:R-:W1:Y:S01]  /*8820*/  LDTM.x64 R4, tmem[UR4+0x40] ;  /* 0x00004004000479ee */ /* 0x000e620008340000 */
[--C-:B------:R-:W-:Y:S01]  /*8830*/  HADD2.F32 R0, -RZ, R2.reuse.H0_H0 ;  /* 0x20000002ff007230 */ /* 0x100fe20000004100 */
[----:B------:R-:W-:Y:S01]  /*8840*/  NOP ;  /* 0x0000000000007918 */ /* 0x000fe20000000000 */
[----:B-1----:R1:W-:Y:S01]  /*8850*/  SYNCS.ARRIVE.TRANS64.RED.A1T0 RZ, [R164+URZ], RZ ;  /* 0x000000ffa4ff79a7 */ /* 0x0023e200081004ff */
[----:B------:R-:W-:Y:S01]  /*8860*/  HADD2.F32 R2, -RZ, R2.H1_H1 ;  /* 0x30000002ff027230 */ /* 0x000fe20000004100 */
[----:B------:R-:W-:Y:S01]  /*8870*/  F2FP.F16.E5M2.UNPACK_B R123, R153 ;  /* 0x00000099ff7b723e */ /* 0x000fe200020004ff */
[----:B------:R-:W-:Y:S01]  /*8880*/  HADD2.F32 R78, -RZ, R141.H1_H1 ;  /* 0x3000008dff4e7230 */ /* 0x000fe20000004100 */
[----:B------:R-:W-:Y:S01]  /*8890*/  F2FP.F16.E5M2.UNPACK_B R127, R154 ;  /* 0x0000009aff7f723e */ /* 0x000fe200020004ff */
[--C-:B------:R-:W-:Y:S01]  /*88a0*/  HADD2.F32 R106, -RZ, R107.reuse.H0_H0 ;  /* 0x2000006bff6a7230 */ /* 0x100fe20000004100 */
[----:B------:R-:W-:Y:S01]  /*88b0*/  F2FP.F16.E5M2.UNPACK_B R130, R155 ;  /* 0x0000009bff82723e */ /* 0x000fe200020004ff */
[----:B------:R-:W-:Y:S01]  /*88c0*/  HADD2.F32 R107, -RZ, R107.H1_H1 ;  /* 0x3000006bff6b7230 */ /* 0x000fe20000004100 */
[----:B------:R-:W-:Y:S01]  /*88d0*/  F2FP.F16.E5M2.UNPACK_B R144, R144.H1 ;  /* 0x00000090ff90723e */ /* 0x000fe200030004ff */
        /* <DEDUP_REMOVED lines=12> */
[C---:B------:R-:W-:Y:S01]  /*89a0*/  FMUL R4, R70.reuse, R4 ;  /* 0x0000000446047220 */ /* 0x040fe20000400000 */
[C---:B------:R-:W-:Y:S01]  /*89b0*/  FMUL R5, R70.reuse, R5 ;  /* 0x0000000546057220 */ /* 0x040fe20000400000 */
[--C-:B------:R-:W-:Y:S02]  /*89c0*/  HADD2.F32 R3, -RZ, R140.reuse.H0_H0 ;  /* 0x2000008cff037230 */ /* 0x100fe40000004100 */
        /* <DEDUP_REMOVED lines=9> */
[----:B------:R-:W-:Y:S02]  /*8a60*/  HADD2.F32 R122, -RZ, R123.H0_H0 ;  /* 0x2000007bff7a7230 */ /* 0x000fe40000004100 */
[C---:B------:R-:W-:Y:S01]  /*8a70*/  FMUL R6, R70.reuse, R6 ;  /* 0x0000000646067220 */ /* 0x040fe20000400000 */
[----:B------:R-:W-:Y:S02]  /*8a80*/  HADD2.F32 R72, -RZ, R140.H1_H1 ;  /* 0x3000008cff487230 */ /* 0x000fe40000004100 */
[C---:B------:R-:W-:Y:S01]  /*8a90*/  FMUL R7, R70.reuse, R7 ;  /* 0x0000000746077220 */ /* 0x040fe20000400000 */
[----:B------:R-:W-:Y:S02]  /*8aa0*/  HADD2.F32 R75, -RZ, R141.H0_H0 ;  /* 0x2000008dff4b7230 */ /* 0x000fe40000004100 */
[C---:B------:R-:W-:Y:S01]  /*8ab0*/  FFMA R6, R73.reuse, R3, R6 ;  /* 0x0000000349067223 */ /* 0x040fe20000000006 */
[----:B------:R-:W-:Y:S02]  /*8ac0*/  HADD2.F32 R123, -RZ, R123.H1_H1 ;  /* 0x3000007bff7b7230 */ /* 0x000fe40000004100 */
[C---:B------:R-:W-:Y:S01]  /*8ad0*/  FFMA R7, R73.reuse, R72, R7 ;  /* 0x0000004849077223 */ /* 0x040fe20000000007 */
[C---:B------:R-:W-:Y:S01]  /*8ae0*/  FFMA R8, R73.reuse, R74, R8 ;  /* 0x0000004a49087223 */ /* 0x040fe20000000008 */
[----:B------:R-:W-:Y:S01]  /*8af0*/  FFMA R9, R73, R76, R9 ;  /* 0x0000004c49097223 */ /* 0x000fe20000000009 */
[--C-:B------:R-:W-:Y:S02]  /*8b00*/  HADD2.F32 R126, -RZ, R127.reuse.H0_H0 ;  /* 0x2000007fff7e7230 */ /* 0x100fe40000004100 */
[C---:B------:R-:W-:Y:S01]  /*8b10*/  FMUL R10, R70.reuse, R10 ;  /* 0x0000000a460a7220 */ /* 0x040fe20000400000 */
[----:B------:R-:W-:Y:S01]  /*8b20*/  F2FP.SATFINITE.E5M2.F32.PACK_AB_MERGE_C R76, R7, R6, RZ ;  /* 0x00000006074c723e */ /* 0x000fe200048060ff */
[C---:B------:R-:W-:Y:S01]  /*8b30*/  FMUL R7, R70.reuse, R20 ;  /* 0x0000001446077220 */ /* 0x040fe20000400000 */
[----:B------:R-:W-:Y:S02]  /*8b40*/  HADD2.F32 R127, -RZ, R127.H1_H1 ;  /* 0x3000007fff7f7230 */ /* 0x000fe40000004100 */
[C---:B------:R-:W-:Y:S01]  /*8b50*/  FFMA R10, R73.reuse, R75, R10 ;  /* 0x0000004b490a7223 */ /* 0x040fe2000000000a */
[----:B------:R-:W-:Y:S02]  /*8b60*/  HADD2.F32 R72, -RZ, R130.H0_H0 ;  /* 0x20000082ff487230 */ /* 0x000fe40000004100 */
[C---:B------:R-:W-:Y:S01]  /*8b70*/  FMUL R11, R70.reuse, R11 ;  /* 0x0000000b460b7220 */ /* 0x040fe20000400000 */
[--C-:B------:R-:W-:Y:S02]  /*8b80*/  HADD2.F32 R79, -RZ, R142.reuse.H0_H0 ;  /* 0x2000008eff4f7230 */ /* 0x100fe40000004100 */
[C---:B------:R-:W-:Y:S01]  /*8b90*/  FMUL R14, R70.reuse, R14 ;  /* 0x0000000e460e7220 */ /* 0x040fe20000400000 */
[----:B------:R-:W-:Y:S02]  /*8ba0*/  HADD2.F32 R82, -RZ, R142.H1_H1 ;  /* 0x3000008eff527230 */ /* 0x000fe40000004100 */
[C---:B------:R-:W-:Y:S01]  /*8bb0*/  FFMA R11, R73.reuse, R78, R11 ;  /* 0x0000004e490b7223 */ /* 0x040fe2000000000b */
[C---:B------:R-:W-:Y:S01]  /*8bc0*/  FFMA R12, R73.reuse, R77, R12 ;  /* 0x0000004d490c7223 */ /* 0x040fe2000000000c */
[C---:B------:R-:W-:Y:S01]  /*8bd0*/  FFMA R13, R73.reuse, R80, R13 ;  /* 0x00000050490d7223 */ /* 0x040fe2000000000d */
[----:B------:R-:W-:Y:S01]  /*8be0*/  FFMA R14, R73, R79, R14 ;  /* 0x0000004f490e7223 */ /* 0x000fe2000000000e */
[----:B------:R-:W-:Y:S01]  /*8bf0*/  HADD2.F32 R75, -RZ, R130.H1_H1 ;  /* 0x30000082ff4b7230 */ /* 0x000fe20000004100 */
[----:B------:R-:W-:Y:S01]  /*8c00*/  F2FP.SATFINITE.E5M2.F32.PACK_AB_MERGE_C R78, R11, R10, RZ ;  /* 0x0000000a0b4e723e */ /* 0x000fe200048060ff */
[C---:B------:R-:W-:Y:S01]  /*8c10*/  FMUL R10, R70.reuse, R21 ;  /* 0x00000015460a7220 */ /* 0x040fe20000400000 */
[C---:B------:R-:W-:Y:S01]  /*8c20*/  FMUL R21, R70.reuse, R28 ;  /* 0x0000001c46157220 */ /* 0x040fe20000400000 */
        /* <DEDUP_REMOVED lines=8> */
[C---:B------:R-:W-:Y:S01]  /*8cb0*/  FMUL R18, R70.reuse, R25 ;  /* 0x0000001946127220 */ /* 0x040fe20000400000 */
[----:B------:R-:W-:Y:S01]  /*8cc0*/  F2FP.SATFINITE.E5M2.F32.PACK_AB_MERGE_C R14, R15, R14, RZ ;  /* 0x0000000e0f0e723e */ /* 0x000fe200048060ff */
        /* <DEDUP_REMOVED lines=8> */
[C---:B------:R-:W-:Y:S01]  /*8d50*/  FFMA R11, R73.reuse, R88, R11 ;  /* 0x00000058490b7223 */ /* 0x040fe2000000000b */
[----:B------:R-:W-:Y:S01]  /*8d60*/  FMUL R22, R70, R29 ;  /* 0x0000001d46167220 */ /* 0x000fe20000400000 */
        /* <DEDUP_REMOVED lines=13> */
[----:B------:R-:W-:Y:S01]  /*8e40*/  FMUL R20, R70, R27 ;  /* 0x0000001b46147220 */ /* 0x000fe20000400000 */
[--C-:B------:R-:W-:Y:S01]  /*8e50*/  HADD2.F32 R96, -RZ, R146.reuse.H0_H0 ;  /* 0x20000092ff607230 */ /* 0x100fe20000004100 */
[----:B------:R-:W-:Y:S01]  /*8e60*/  F2FP.SATFINITE.E5M2.F32.PACK_AB_MERGE_C R16, R10, R7, R16 ;  /* 0x000000070a10723e */ /* 0x000fe20004806010 */
[----:B------:R-:W-:Y:S02]  /*8e70*/  HADD2.F32 R97, -RZ, R146.H1_H1 ;  /* 0x30000092ff617230 */ /* 0x000fe40000004100 */
[C---:B------:R-:W-:Y:S01]  /*8e80*/  FFMA R20, R73.reuse, R93, R20 ;  /* 0x0000005d49147223 */ /* 0x040fe20000000014 */
[C---:B------:R-:W-:Y:S01]  /*8e90*/  FFMA R21, R73.reuse, R94, R21 ;  /* 0x0000005e49157223 */ /* 0x040fe20000000015 */
[C---:B------:R-:W-:Y:S01]  /*8ea0*/  FFMA R22, R73.reuse, R95, R22 ;  /* 0x0000005f49167223 */ /* 0x040fe20000000016 */
[C---:B------:R-:W-:Y:S01]  /*8eb0*/  FMUL R23, R70.reuse, R30 ;  /* 0x0000001e46177220 */ /* 0x040fe20000400000 */
[----:B------:R-:W-:Y:S01]  /*8ec0*/  FMUL R30, R70, R37 ;  /* 0x00000025461e7220 */ /* 0x000fe20000400000 */
[----:B------:R-:W-:Y:S01]  /*8ed0*/  F2FP.SATFINITE.E5M2.F32.PACK_AB_MERGE_C R19, R20, R19, RZ ;  /* 0x000000131413723e */ /* 0x000fe200048060ff */
[C---:B------:R-:W-:Y:S01]  /*8ee0*/  FMUL R37, R70.reuse, R44 ;  /* 0x0000002c46257220 */ /* 0x040fe20000400000 */
[C---:B------:R-:W-:Y:S01]  /*8ef0*/  FFMA R23, R73.reuse, R96, R23 ;  /* 0x0000006049177223 */ /* 0x040fe20000000017 */
        /* <DEDUP_REMOVED lines=20> */
[----:B------:R-:W-:Y:S01]  /*9040*/  F2FP.F16.E5M2.UNPACK_B R151, R151.H1 ;  /* 0x00000097ff97723e */ /* 0x000fe200030004ff */
[----:B------:R-:W-:Y:S01]  /*9050*/  FMUL R38, R70, R45 ;  /* 0x0000002d46267220 */ /* 0x000fe20000400000 */
[----:B------:R-:W-:Y:S01]  /*9060*/  F2FP.SATFINITE.E5M2.F32.PACK_AB_MERGE_C R19, R28, R27, RZ ;  /* 0x0000001b1c13723e */ /* 0x000fe200048060ff */
[----:B------:R-:W-:Y:S01]  /*9070*/  FFMA R31, R73, R104, R31 ;  /* 0x00000068491f7223 */ /* 0x000fe2000000001f */
[C---:B------:R-:W-:Y:S01]  /*9080*/  FMUL R45, R70.reuse, R52 ;  /* 0x00000034462d7220 */ /* 0x040fe20000400000 */
[C---:B------:R-:W-:Y:S01]  /*9090*/  FMUL R52, R70.reuse, R59 ;  /* 0x0000003b46347220 */ /* 0x040fe20000400000 */
[----:B------:R-:W-:Y:S01]  /*90a0*/  F2FP.F16.E5M2.UNPACK_B R152, R152.H1 ;  /* 0x00000098ff98723e */ /* 0x000fe200030004ff */
[C---:B------:R-:W-:Y:S01]  /*90b0*/  FMUL R59, R70.reuse, R66 ;  /* 0x00000042463b7220 */ /* 0x040fe20000400000 */
[----:B------:R-:W-:Y:S01]  /*90c0*/  F2FP.SATFINITE.E5M2.F32.PACK_AB_MERGE_C R66, R13, R12, R14 ;  /* 0x0000000c0d42723e */ /* 0x000fe2000480600e */
        /* <DEDUP_REMOVED lines=11> */
[C---:B------:R-:W-:Y:S01]  /*9180*/  FFMA R35, R73.reuse, R108, R35 ;  /* 0x0000006c49237223 */ /* 0x040fe20000000023 */
[C---:B------:R-:W-:Y:S01]  /*9190*/  FMUL R36, R70.reuse, R43 ;  /* 0x0000002b46247220 */ /* 0x040fe20000400000 */
[--C-:B------:R-:W-:Y:S02]  /*91a0*/  HADD2.F32 R112, -RZ, R150.reuse.H0_H0 ;  /* 0x20000096ff707230 */ /* 0x100fe40000004100 */
[C---:B------:R-:W-:Y:S01]  /*91b0*/  FMUL R39, R70.reuse, R46 ;  /* 0x0000002e46277220 */ /* 0x040fe20000400000 */
[----:B------:R-:W-:Y:S02]  /*91c0*/  HADD2.F32 R113, -RZ, R150.H1_H1 ;  /* 0x30000096ff717230 */ /* 0x000fe40000004100 */
        /* <DEDUP_REMOVED lines=12> */
[C---:B------:R-:W-:Y:S01]  /*9290*/  FMUL R46, R70.reuse, R53 ;  /* 0x00000035462e7220 */ /* 0x040fe20000400000 */
[--C-:B------:R-:W-:Y:S02]  /*92a0*/  HADD2.F32 R120, -RZ, R152.reuse.H0_H0 ;  /* 0x20000098ff787230 */ /* 0x100fe40000004100 */
[C---:B------:R-:W-:Y:S01]  /*92b0*/  FMUL R50, R70.reuse, R57 ;  /* 0x0000003946327220 */ /* 0x040fe20000400000 */
[C---:B------:R-:W-:Y:S01]  /*92c0*/  FMUL R51, R70.reuse, R58 ;  /* 0x0000003a46337220 */ /* 0x040fe20000400000 */
[C---:B------:R-:W-:Y:S01]  /*92d0*/  FMUL R53, R70.reuse, R60 ;  /* 0x0000003c46357220 */ /* 0x040fe20000400000 */
[C---:B------:R-:W-:Y:S01]  /*92e0*/  FFMA R43, R73.reuse, R116, R43 ;  /* 0x00000074492b7223 */ /* 0x040fe2000000002b */
[----:B------:R-:W-:Y:S02]  /*92f0*/  HADD2.F32 R121, -RZ, R152.H1_H1 ;  /* 0x30000098ff797230 */ /* 0x000fe40000004100 */
[C---:B------:R-:W-:Y:S01]  /*9300*/  FMUL R47, R70.reuse, R54 ;  /* 0x00000036462f7220 */ /* 0x040fe20000400000 */
[C---:B------:R-:W-:Y:S01]  /*9310*/  FMUL R57, R70.reuse, R64 ;  /* 0x0000004046397220 */ /* 0x040fe20000400000 */
[C---:B------:R-:W-:Y:S01]  /*9320*/  FMUL R58, R70.reuse, R65 ;  /* 0x00000041463a7220 */ /* 0x040fe20000400000 */
[C---:B------:R-:W-:Y:S01]  /*9330*/  FMUL R60, R70.reuse, R67 ;  /* 0x00000043463c7220 */ /* 0x040fe20000400000 */
[----:B------:R-:W-:Y:S01]  /*9340*/  FFMA R44, R73, R117, R44 ;  /* 0x00000075492c7223 */ /* 0x000fe2000000002c */
[C---:B------:R-:W-:Y:S01]  /*9350*/  FMUL R48, R70.reuse, R55 ;  /* 0x0000003746307220 */ /* 0x040fe20000400000 */
[----:B------:R-:W-:Y:S01]  /*9360*/  F2FP.SATFINITE.E5M2.F32.PACK_AB_MERGE_C R64, R5, R4, R76 ;  /* 0x000000040540723e */ /* 0x000fe2000480604c */
[----:B------:R-:W-:Y:S01]  /*9370*/  FFMA R45, R73, R118, R45 ;  /* 0x00000076492d7223 */ /* 0x000fe2000000002d */
[----:B------:R-:W-:Y:S01]  /*9380*/  F2FP.SATFINITE.E5M2.F32.PACK_AB_MERGE_C R65, R9, R8, R78 ;  /* 0x000000080941723e */ /* 0x000fe2000480604e */
[----:B------:R-:W-:Y:S01]  /*9390*/  FMUL R49, R70, R56 ;  /* 0x0000003846317220 */ /* 0x000fe20000400000 */
[----:B------:R-:W-:Y:S01]  /*93a0*/  F2FP.SATFINITE.E5M2.F32.PACK_AB_MERGE_C R67, R2, R0, R3 ;  /* 0x000000000243723e */ /* 0x000fe20004806003 */
[C---:B------:R-:W-:Y:S01]  /*93b0*/  FFMA R46, R73.reuse, R119, R46 ;  /* 0x00000077492e7223 */ /* 0x040fe2000000002e */
[----:B------:R-:W-:Y:S01]  /*93c0*/  F2FP.F16.E5M2.UNPACK_B R154, R154.H1 ;  /* 0x0000009aff9a723e */ /* 0x000fe200030004ff */
[--C-:B------:R-:W-:Y:S02]  /*93d0*/  HADD2.F32 R124, -RZ, R153.reuse.H0_H0 ;  /* 0x20000099ff7c7230 */ /* 0x100fe40000004100 */
[C---:B------:R-:W-:Y:S01]  /*93e0*/  FFMA R47, R73.reuse, R120, R47 ;  /* 0x00000078492f7223 */ /* 0x040fe2000000002f */
[----:B------:R1:W-:Y:S01]  /*93f0*/  STS.128 [R137+UR44+0x6200], R64 ;  /* 0x0062004089007988 */ /* 0x0003e20008000c2c */
[----:B------:R-:W-:Y:S02]  /*9400*/  HADD2.F32 R125, -RZ, R153.H1_H1 ;  /* 0x30000099ff7d7230 */ /* 0x000fe40000004100 */
[C---:B------:R-:W-:Y:S01]  /*9410*/  FFMA R48, R73.reuse, R121, R48 ;  /* 0x0000007949307223 */ /* 0x040fe20000000030 */
[C---:B------:R-:W-:Y:S01]  /*9420*/  FFMA R49, R73.reuse, R122, R49 ;  /* 0x0000007a49317223 */ /* 0x040fe20000000031 */
[----:B------:R-:W-:Y:S01]  /*9430*/  F2FP.F16.E5M2.UNPACK_B R155, R155.H1 ;  /* 0x0000009bff9b723e */ /* 0x000fe200030004ff */
[C---:B------:R-:W-:Y:S01]  /*9440*/  FFMA R50, R73.reuse, R123, R50 ;  /* 0x0000007b49327223 */ /* 0x040fe20000000032 */
[----:B------:R-:W-:Y:S01]  /*9450*/  FMUL R54, R70, R61 ;  /* 0x0000003d46367220 */ /* 0x000fe20000400000 */
[--C-:B------:R-:W-:Y:S01]  /*9460*/  HADD2.F32 R128, -RZ, R154.reuse.H0_H0 ;  /* 0x2000009aff807230 */ /* 0x100fe20000004100 */
[----:B------:R1:W-:Y:S01]  /*9470*/  STS.128 [R182+0x6010], R16 ;  /* 0x00601010b6007388 */ /* 0x0003e20000000c00 */
[----:B------:R-:W-:Y:S01]  /*9480*/  F2FP.SATFINITE.E5M2.F32.PACK_AB_MERGE_C R35, R36, R35, RZ ;  /* 0x000000232423723e */ /* 0x000fe200048060ff */
[C---:B------:R-:W-:Y:S01]  /*9490*/  FFMA R51, R73.reuse, R124, R51 ;  /* 0x0000007c49337223 */ /* 0x040fe20000000033 */
[----:B------:R-:W-:Y:S01]  /*94a0*/  F2FP.SATFINITE.E5M2.F32.PACK_AB_MERGE_C R39, R40, R39, RZ ;  /* 0x000000272827723e */ /* 0x000fe200048060ff */
[----:B------:R-:W-:Y:S02]  /*94b0*/  HADD2.F32 R129, -RZ, R154.H1_H1 ;  /* 0x3000009aff817230 */ /* 0x000fe40000004100 */
[C---:B------:R-:W-:Y:S01]  /*94c0*/  FMUL R55, R70.reuse, R62 ;  /* 0x0000003e46377220 */ /* 0x040fe20000400000 */
[C---:B------:R-:W-:Y:S01]  /*94d0*/  FFMA R52, R73.reuse, R125, R52 ;  /* 0x0000007d49347223 */ /* 0x040fe20000000034 */
[----:B------:R-:W-:Y:S01]  /*94e0*/  FMUL R56, R70, R63 ;  /* 0x0000003f46387220 */ /* 0x000fe20000400000 */
[C---:B------:R-:W-:Y:S01]  /*94f0*/  FFMA R53, R73.reuse, R126, R53 ;  /* 0x0000007e49357223 */ /* 0x040fe20000000035 */
[C---:B------:R-:W-:Y:S01]  /*9500*/  FFMA R54, R73.reuse, R127, R54 ;  /* 0x0000007f49367223 */ /* 0x040fe20000000036 */
[--C-:B------:R-:W-:Y:S02]  /*9510*/  HADD2.F32 R74, -RZ, R155.reuse.H0_H0 ;  /* 0x2000009bff4a7230 */ /* 0x100fe40000004100 */
[C---:B------:R-:W-:Y:S01]  /*9520*/  FFMA R55, R73.reuse, R128, R55 ;  /* 0x0000008049377223 */ /* 0x040fe20000000037 */
[----:B------:R-:W-:Y:S02]  /*9530*/  HADD2.F32 R131, -RZ, R155.H1_H1 ;  /* 0x3000009bff837230 */ /* 0x000fe40000004100 */
[C---:B------:R-:W-:Y:S01]  /*9540*/  FFMA R56, R73.reuse, R129, R56 ;  /* 0x0000008149387223 */ /* 0x040fe20000000038 */
[----:B------:R-:W-:Y:S01]  /*9550*/  F2FP.SATFINITE.E5M2.F32.PACK_AB_MERGE_C R43, R44, R43, RZ ;  /* 0x0000002b2c2b723e */ /* 0x000fe200048060ff */
[C---:B------:R-:W-:Y:S01]  /*9560*/  FFMA R57, R73.reuse, R72, R57 ;  /* 0x0000004849397223 */ /* 0x040fe20000000039 */
[C---:B------:R-:W-:Y:S01]  /*9570*/  FFMA R58, R73.reuse, R75, R58 ;  /* 0x0000004b493a7223 */ /* 0x040fe2000000003a */
[C---:B------:R-:W-:Y:S01]  /*9580*/  FFMA R59, R73.reuse, R74, R59 ;  /* 0x0000004a493b7223 */ /* 0x040fe2000000003b */
[----:B------:R-:W-:Y:S01]  /*9590*/  F2FP.SATFINITE.E5M2.F32.PACK_AB_MERGE_C R33, R34, R33, R35 ;  /* 0x000000212221723e */ /* 0x000fe20004806023 */
[----:B------:R-:W-:Y:S01]  /*95a0*/  FFMA R60, R73, R131, R60 ;  /* 0x00000083493c7223 */ /* 0x000fe2000000003c */
[----:B------:R-:W-:Y:S02]  /*95b0*/  F2FP.SATFINITE.E5M2.F32.PACK_AB_MERGE_C R32, R30, R29, R32 ;  /* 0x0000001d1e20723e */ /* 0x000fe40004806020 */
        /* <DEDUP_REMOVED lines=11> */
[----:B------:R-:W-:Y:S03]  /*9670*/  IADD3 R68, PT, PT, R68, 0x1, RZ ;  /* 0x0000000144447810 */ /* 0x000fe60007ffe0ff */
        /* <DEDUP_REMOVED lines=9> */
[----:B------:R-:W-:Y:S02]  /*9710*/  UIADD3 UR4, UP0, UPT, UR62, 0x680, URZ ;  /* 0x000006803e047890 */ /* 0x000fe4000ff1e0ff */
[----:B------:R-:W-:Y:S02]  /*9720*/  UIADD3 UR9, UPT, UPT, UR49, 0x40, URZ ;  /* 0x0000004031097890 */ /* 0x000fe4000fffe0ff */
[----:B------:R-:W-:Y:S02]  /*9730*/  UIADD3 UR8, UPT, UPT, UR44, 0x6200, URZ ;  /* 0x000062002c087890 */ /* 0x000fe4000fffe0ff */
[----:B------:R-:W-:Y:S01]  /*9740*/  UIADD3.X UR5, UPT, UPT, URZ, UR63, URZ, UP0, !UPT ;  /* 0x0000003fff057290 */ /* 0x000fe200087fe4ff */
[----:B------:R-:W-:Y:S01]  /*9750*/  UMOV UR10, UR50 ;  /* 0x00000032000a7c82 */ /* 0x000fe20008000000 */
[----:B------:R-:W-:Y:S07]  /*9760*/  UMOV UR11, UR36 ;  /* 0x00000024000b7c82 */ /* 0x000fee0008000000 */
[----:B------:R2:W-:Y:S01]  /*9770*/  UTMASTG.3D [UR8], [UR4] ;  /* 0x00000008040073b5 */ /* 0x0005e20008010000 */
[----:B------:R0:W-:Y:S01]  /*9780*/  UTMACMDFLUSH ;  /* 0x00000000000079b7 */ /* 0x0001e20000000000 */
[----:B--2---:R-:W-:Y:S04]  /*9790*/  DEPBAR.LE SB0, 0x1 ;  /* 0x000080400000791a */ /* 0x004fe80000000000 */
.L_x_135:
[----:B------:R-:W-:Y:S05]  /*97a0*/  BSYNC.RECONVERGENT B0 ;  /* 0x0000000000007941 */ /* 0x000fea0003800200 */
.L_x_134:
[----:B------:R-:W-:Y:S01]  /*97b0*/  BAR.SYNC.DEFER_BLOCKING 0x1, 0x80 ;  /* 0x0042000000007b1d */ /* 0x000fe20000010000 */
[----:B------:R-:W-:Y:S01]  /*97c0*/  ISETP.NE.AND P0, PT, R165, 0x2, PT ;  /* 0x00000002a500780c */ /* 0x000fe20003f05270 */
[----:B------:R-:W-:Y:S01]  /*97d0*/  UISETP.NE.AND UP0, UPT, UR45, URZ, UPT ;  /* 0x000000ff2d00728c */ /* 0x000fe2000bf05270 */
[----:B------:R-:W-:Y:S01]  /*97e0*/  ISETP.NE.AND P1, PT, R68, 0x4, PT ;  /* 0x000000044400780c */ /* 0x000fe20003f25270 */
[----:B------:R-:W-:Y:S01]  /*97f0*/  UIADD3 UR20, UPT, UPT, UR37, UR60, URZ ;  /* 0x0000003c25147290 */ /* 0x000fe2000fffe0ff */
[----:B------:R-:W-:Y:S01]  /*9800*/  SEL R3, RZ, 0x1, P0 ;  /* 0x00000001ff037807 */ /* 0x000fe20000000000 */
[----:B------:R-:W-:Y:S01]  /*9810*/  UIADD3 UR16, UPT, UPT, UR38, UR59, URZ ;  /* 0x0000003b26107290 */ /* 0x000fe2000fffe0ff */
[----:B------:R-:W-:Y:S02]  /*9820*/  SEL R0, RZ, 0x1, P1 ;  /* 0x00000001ff007807 */ /* 0x000fe40000800000 */
[----:B------:R-:W-:Y:S02]  /*9830*/  LOP3.LUT R170, R170, R3, RZ, 0x3c, !PT ;  /* 0x00000003aaaa7212 */ /* 0x000fe400078e3cff */
[----:B------:R-:W-:Y:S02]  /*9840*/  LOP3.LUT R171, R171, R0, RZ, 0x3c, !PT ;  /* 0x00000000abab7212 */ /* 0x000fe400078e3cff */
[----:B------:R-:W-:Y:S02]  /*9850*/  SEL R165, R165, RZ, P0 ;  /* 0x000000ffa5a57207 */ /* 0x000fe40000000000 */
[----:B------:R-:W-:Y:S01]  /*9860*/  SEL R68, R68, RZ, P1 ;  /* 0x000000ff44447207 */ /* 0x000fe20000800000 */
[----:B------:R-:W-:Y:S01]  /*9870*/  UMOV UR36, UR58 ;  /* 0x0000003a00247c82 */ /* 0x000fe20008000000 */
[----:B------:R-:W-:Y:S05]  /*9880*/  BRA.U UP0, `(.L_x_136) ;  /* 0xffffffc500787547 */ /* 0x000fea000b83ffff */
[----:B------:R-:W-:Y:S05]  /*9890*/  EXIT ;  /* 0x000000000000794d */ /* 0x000fea0003800000 */
.L_x_25:
[----:B-1----:R1:W2:Y:S02]  /*98a0*/  SYNCS.PHASECHK.TRANS64.TRYWAIT P0, [R0+URZ+0x1a0], R3 ;  /* 0x0001a003000075a7 */ /* 0x0022a400080011ff */
[----:B--2---:R-:W-:Y:S05]  /*98b0*/  @!P0 NANOSLEEP.SYNCS 0x989680 ;  /* 0x009896800000895d */ /* 0x004fea0003900000 */
[----:B------:R-:W2:Y:S02]  /*98c0*/  @!P0 SYNCS.PHASECHK.TRANS64 P0, [R0+URZ+0x1a0], R3 ;  /* 0x0001a003000085a7 */ /* 0x000ea400080010ff */
[----:B--2---:R-:W-:Y:S05]  /*98d0*/  @!P0 BRA `(.L_x_25) ;  /* 0xfffffffc00f08947 */ /* 0x004fea000383ffff */
[----:B------:R-:W-:Y:S05]  /*98e0*/  BRA `(.L_x_137) ;  /* 0xffffff8400587947 */ /* 0x000fea000383ffff */
.L_x_28:
[----:B-1----:R-:W-:-:S07]  /*98f0*/  MOV R0, UR33 ;  /* 0x0000002100007c02 */ /* 0x002fce0008000f00 */
.L_x_138:
[----:B-1----:R1:W2:Y:S02]  /*9900*/  SYNCS.PHASECHK.TRANS64.TRYWAIT P0, [R0+URZ+0x80], R3 ;  /* 0x00008003000075a7 */ /* 0x0022a400080011ff */
[----:B--2---:R-:W-:Y:S05]  /*9910*/  @!P0 NANOSLEEP.SYNCS 0x989680 ;  /* 0x009896800000895d */ /* 0x004fea0003900000 */
[----:B------:R-:W2:Y:S02]  /*9920*/  @!P0 SYNCS.PHASECHK.TRANS64 P0, [R0+URZ+0x80], R3 ;  /* 0x00008003000085a7 */ /* 0x000ea400080010ff */
[----:B--2---:R-:W-:Y:S05]  /*9930*/  @!P0 BRA `(.L_x_138) ;  /* 0xfffffffc00f08947 */ /* 0x004fea000383ffff */
[----:B------:R-:W-:Y:S05]  /*9940*/  BRA `(.L_x_27) ;  /* 0xffffff8400a87947 */ /* 0x000fea000383ffff */
.L_x_35:
[----:B-1----:R-:W-:-:S07]  /*9950*/  MOV R0, UR17 ;  /* 0x0000001100007c02 */ /* 0x002fce0008000f00 */
.L_x_139:
[----:B-1----:R1:W2:Y:S02]  /*9960*/  SYNCS.PHASECHK.TRANS64.TRYWAIT P0, [R0+URZ+0x80], R3 ;  /* 0x00008003000075a7 */ /* 0x0022a400080011ff */
[----:B--2---:R-:W-:Y:S05]  /*9970*/  @!P0 NANOSLEEP.SYNCS 0x989680 ;  /* 0x009896800000895d */ /* 0x004fea0003900000 */
[----:B------:R-:W2:Y:S02]  /*9980*/  @!P0 SYNCS.PHASECHK.TRANS64 P0, [R0+URZ+0x80], R3 ;  /* 0x00008003000085a7 */ /* 0x000ea400080010ff */
[----:B--2---:R-:W-:Y:S05]  /*9990*/  @!P0 BRA `(.L_x_139) ;  /* 0xfffffffc00f08947 */ /* 0x004fea000383ffff */
[----:B------:R-:W-:Y:S05]  /*99a0*/  BRA `(.L_x_34) ;  /* 0xffffff88006c7947 */ /* 0x000fea000383ffff */
.L_x_40:
[----:B-1----:R1:W2:Y:S02]  /*99b0*/  SYNCS.PHASECHK.TRANS64.TRYWAIT P0, [R3+URZ+0x130], R0 ;  /* 0x00013000030075a7 */ /* 0x0022a400080011ff */
[----:B--2---:R-:W-:Y:S05]  /*99c0*/  @!P0 NANOSLEEP.SYNCS 0x989680 ;  /* 0x009896800000895d */ /* 0x004fea0003900000 */
[----:B------:R-:W2:Y:S02]  /*99d0*/  @!P0 SYNCS.PHASECHK.TRANS64 P0, [R3+URZ+0x130], R0 ;  /* 0x00013000030085a7 */ /* 0x000ea400080010ff */
[----:B--2---:R-:W-:Y:S05]  /*99e0*/  @!P0 BRA `(.L_x_40) ;  /* 0xfffffffc00f08947 */ /* 0x004fea000383ffff */
[----:B------:R-:W-:Y:S05]  /*99f0*/  BRA `(.L_x_140) ;  /* 0xffffff8c00107947 */ /* 0x000fea000383ffff */
.L_x_44:
[----:B-1----:R-:W-:-:S07]  /*9a00*/  MOV R0, UR4 ;  /* 0x0000000400007c02 */ /* 0x002fce0008000f00 */
.L_x_141:
[----:B-1----:R1:W2:Y:S02]  /*9a10*/  SYNCS.PHASECHK.TRANS64.TRYWAIT P0, [R0+URZ], R3 ;  /* 0x00000003000075a7 */ /* 0x0022a400080011ff */
[----:B--2---:R-:W-:Y:S05]  /*9a20*/  @!P0 NANOSLEEP.SYNCS 0x989680 ;  /* 0x009896800000895d */ /* 0x004fea0003900000 */
[----:B------:R-:W2:Y:S02]  /*9a30*/  @!P0 SYNCS.PHASECHK.TRANS64 P0, [R0+URZ], R3 ;  /* 0x00000003000085a7 */ /* 0x000ea400080010ff */
[----:B--2---:R-:W-:Y:S05]  /*9a40*/  @!P0 BRA `(.L_x_141) ;  /* 0xfffffffc00f08947 */ /* 0x004fea000383ffff */
[----:B------:R-:W-:Y:S05]  /*9a50*/  BRA `(.L_x_142) ;  /* 0xffffff9000b47947 */ /* 0x000fea000383ffff */
.L_x_45:
[----:B------:R-:W-:-:S07]  /*9a60*/  MOV R0, UR5 ;  /* 0x0000000500007c02 */ /* 0x000fce0008000f00 */
.L_x_143:
[----:B-1----:R1:W2:Y:S02]  /*9a70*/  SYNCS.PHASECHK.TRANS64.TRYWAIT P0, [R0+URZ], R3 ;  /* 0x00000003000075a7 */ /* 0x0022a400080011ff */
[----:B--2---:R-:W-:Y:S05]  /*9a80*/  @!P0 NANOSLEEP.SYNCS 0x989680 ;  /* 0x009896800000895d */ /* 0x004fea0003900000 */
[----:B------:R-:W2:Y:S02]  /*9a90*/  @!P0 SYNCS.PHASECHK.TRANS64 P0, [R0+URZ], R3 ;  /* 0x00000003000085a7 */ /* 0x000ea400080010ff */
[----:B--2---:R-:W-:Y:S05]  /*9aa0*/  @!P0 BRA `(.L_x_143) ;  /* 0xfffffffc00f08947 */ /* 0x004fea000383ffff */
[----:B------:R-:W-:Y:S05]  /*9ab0*/  BRA `(.L_x_144) ;  /* 0xffffff9000c07947 */ /* 0x000fea000383ffff */
.L_x_46:
[----:B------:R-:W-:-:S07]  /*9ac0*/  MOV R0, UR5 ;  /* 0x0000000500007c02 */ /* 0x000fce0008000f00 */
.L_x_145:
[----:B-1----:R1:W2:Y:S02]  /*9ad0*/  SYNCS.PHASECHK.TRANS64.TRYWAIT P0, [R0+URZ], R3 ;  /* 0x00000003000075a7 */ /* 0x0022a400080011ff */
[----:B--2---:R-:W-:Y:S05]  /*9ae0*/  @!P0 NANOSLEEP.SYNCS 0x989680 ;  /* 0x009896800000895d */ /* 0x004fea0003900000 */
[----:B------:R-:W2:Y:S02]  /*9af0*/  @!P0 SYNCS.PHASECHK.TRANS64 P0, [R0+URZ], R3 ;  /* 0x00000003000085a7 */ /* 0x000ea400080010ff */
[----:B--2---:R-:W-:Y:S05]  /*9b00*/  @!P0 BRA `(.L_x_145) ;  /* 0xfffffffc00f08947 */ /* 0x004fea000383ffff */
[----:B------:R-:W-:Y:S05]  /*9b10*/  BRA `(.L_x_146) ;  /* 0xffffff9000cc7947 */ /* 0x000fea000383ffff */
.L_x_47:
[----:B------:R-:W-:-:S07]  /*9b20*/  MOV R0, UR5 ;  /* 0x0000000500007c02 */ /* 0x000fce0008000f00 */
.L_x_147:
[----:B-1----:R1:W2:Y:S02]  /*9b30*/  SYNCS.PHASECHK.TRANS64.TRYWAIT P0, [R0+URZ], R3 ;  /* 0x00000003000075a7 */ /* 0x0022a400080011ff */
[----:B--2---:R-:W-:Y:S05]  /*9b40*/  @!P0 NANOSLEEP.SYNCS 0x989680 ;  /* 0x009896800000895d */ /* 0x004fea0003900000 */
[----:B------:R-:W2:Y:S02]  /*9b50*/  @!P0 SYNCS.PHASECHK.TRANS64 P0, [R0+URZ], R3 ;  /* 0x00000003000085a7 */ /* 0x000ea400080010ff */
[----:B--2---:R-:W-:Y:S05]  /*9b60*/  @!P0 BRA `(.L_x_147) ;  /* 0xfffffffc00f08947 */ /* 0x004fea000383ffff */
[----:B------:R-:W-:Y:S05]  /*9b70*/  BRA `(.L_x_148) ;  /* 0xffffff9000d87947 */ /* 0x000fea000383ffff */
.L_x_48:
[----:B------:R-:W-:-:S07]  /*9b80*/  MOV R0, UR5 ;  /* 0x0000000500007c02 */ /* 0x000fce0008000f00 */
.L_x_149:
[----:B-1----:R1:W2:Y:S02]  /*9b90*/  SYNCS.PHASECHK.TRANS64.TRYWAIT P0, [R0+URZ], R3 ;  /* 0x00000003000075a7 */ /* 0x0022a400080011ff */
[----:B--2---:R-:W-:Y:S05]  /*9ba0*/  @!P0 NANOSLEEP.SYNCS 0x989680 ;  /* 0x009896800000895d */ /* 0x004fea0003900000 */
[----:B------:R-:W2:Y:S02]  /*9bb0*/  @!P0 SYNCS.PHASECHK.TRANS64 P0, [R0+URZ], R3 ;  /* 0x00000003000085a7 */ /* 0x000ea400080010ff */
[----:B--2---:R-:W-:Y:S05]  /*9bc0*/  @!P0 BRA `(.L_x_149) ;  /* 0xfffffffc00f08947 */ /* 0x004fea000383ffff */
[----:B------:R-:W-:Y:S05]  /*9bd0*/  BRA `(.L_x_150) ;  /* 0xffffff9000e47947 */ /* 0x000fea000383ffff */
.L_x_49:
[----:B------:R-:W-:-:S07]  /*9be0*/  MOV R0, UR5 ;  /* 0x0000000500007c02 */ /* 0x000fce0008000f00 */
.L_x_151:
[----:B-1----:R1:W2:Y:S02]  /*9bf0*/  SYNCS.PHASECHK.TRANS64.TRYWAIT P0, [R0+URZ], R3 ;  /* 0x00000003000075a7 */ /* 0x0022a400080011ff */
[----:B--2---:R-:W-:Y:S05]  /*9c00*/  @!P0 NANOSLEEP.SYNCS 0x989680 ;  /* 0x009896800000895d */ /* 0x004fea0003900000 */
[----:B------:R-:W2:Y:S02]  /*9c10*/  @!P0 SYNCS.PHASECHK.TRANS64 P0, [R0+URZ], R3 ;  /* 0x00000003000085a7 */ /* 0x000ea400080010ff */
[----:B--2---:R-:W-:Y:S05]  /*9c20*/  @!P0 BRA `(.L_x_151) ;  /* 0xfffffffc00f08947 */ /* 0x004fea000383ffff */
[----:B------:R-:W-:Y:S05]  /*9c30*/  BRA `(.L_x_152) ;  /* 0xffffff9000f07947 */ /* 0x000fea000383ffff */
.L_x_50:
[----:B------:R-:W-:-:S07]  /*9c40*/  MOV R0, UR5 ;  /* 0x0000000500007c02 */ /* 0x000fce0008000f00 */
.L_x_153:
[----:B-1----:R1:W2:Y:S02]  /*9c50*/  SYNCS.PHASECHK.TRANS64.TRYWAIT P0, [R0+URZ], R3 ;  /* 0x00000003000075a7 */ /* 0x0022a400080011ff */
[----:B--2---:R-:W-:Y:S05]  /*9c60*/  @!P0 NANOSLEEP.SYNCS 0x989680 ;  /* 0x009896800000895d */ /* 0x004fea0003900000 */
[----:B------:R-:W2:Y:S02]  /*9c70*/  @!P0 SYNCS.PHASECHK.TRANS64 P0, [R0+URZ], R3 ;  /* 0x00000003000085a7 */ /* 0x000ea400080010ff */
[----:B--2---:R-:W-:Y:S05]  /*9c80*/  @!P0 BRA `(.L_x_153) ;  /* 0xfffffffc00f08947 */ /* 0x004fea000383ffff */
[----:B------:R-:W-:Y:S05]  /*9c90*/  BRA `(.L_x_154) ;  /* 0xffffff9000fc7947 */ /* 0x000fea000383ffff */
.L_x_51:
[----:B------:R-:W-:-:S07]  /*9ca0*/  MOV R0, UR5 ;  /* 0x0000000500007c02 */ /* 0x000fce0008000f00 */
.L_x_155:
[----:B-1----:R1:W2:Y:S02]  /*9cb0*/  SYNCS.PHASECHK.TRANS64.TRYWAIT P0, [R0+URZ], R3 ;  /* 0x00000003000075a7 */ /* 0x0022a400080011ff */
[----:B--2---:R-:W-:Y:S05]  /*9cc0*/  @!P0 NANOSLEEP.SYNCS 0x989680 ;  /* 0x009896800000895d */ /* 0x004fea0003900000 */
[----:B------:R-:W2:Y:S02]  /*9cd0*/  @!P0 SYNCS.PHASECHK.TRANS64 P0, [R0+URZ], R3 ;  /* 0x00000003000085a7 */ /* 0x000ea400080010ff */
[----:B--2---:R-:W-:Y:S05]  /*9ce0*/  @!P0 BRA `(.L_x_155) ;  /* 0xfffffffc00f08947 */ /* 0x004fea000383ffff */
[----:B------:R-:W-:Y:S05]  /*9cf0*/  BRA `(.L_x_156) ;  /* 0xffffff9400087947 */ /* 0x000fea000383ffff */
.L_x_52:
[----:B------:R-:W-:-:S07]  /*9d00*/  MOV R0, UR5 ;  /* 0x0000000500007c02 */ /* 0x000fce0008000f00 */
.L_x_157:
[----:B-1----:R1:W2:Y:S02]  /*9d10*/  SYNCS.PHASECHK.TRANS64.TRYWAIT P0, [R0+URZ], R3 ;  /* 0x00000003000075a7 */ /* 0x0022a400080011ff */
[----:B--2---:R-:W-:Y:S05]  /*9d20*/  @!P0 NANOSLEEP.SYNCS 0x989680 ;  /* 0x009896800000895d */ /* 0x004fea0003900000 */
[----:B------:R-:W2:Y:S02]  /*9d30*/  @!P0 SYNCS.PHASECHK.TRANS64 P0, [R0+URZ], R3 ;  /* 0x00000003000085a7 */ /* 0x000ea400080010ff */
[----:B--2---:R-:W-:Y:S05]  /*9d40*/  @!P0 BRA `(.L_x_157) ;  /* 0xfffffffc00f08947 */ /* 0x004fea000383ffff */
[----:B------:R-:W-:Y:S05]  /*9d50*/  BRA `(.L_x_158) ;  /* 0xffffff9400147947 */ /* 0x000fea000383ffff */
.L_x_53:
[----:B------:R-:W-:-:S07]  /*9d60*/  MOV R0, UR5 ;  /* 0x0000000500007c02 */ /* 0x000fce0008000f00 */
.L_x_159:
[----:B-1----:R1:W2:Y:S02]  /*9d70*/  SYNCS.PHASECHK.TRANS64.TRYWAIT P0, [R0+URZ], R3 ;  /* 0x00000003000075a7 */ /* 0x0022a400080011ff */
[----:B--2---:R-:W-:Y:S05]  /*9d80*/  @!P0 NANOSLEEP.SYNCS 0x989680 ;  /* 0x009896800000895d */ /* 0x004fea0003900000 */
[----:B------:R-:W2:Y:S02]  /*9d90*/  @!P0 SYNCS.PHASECHK.TRANS64 P0, [R0+URZ], R3 ;  /* 0x00000003000085a7 */ /* 0x000ea400080010ff */
[----:B--2---:R-:W-:Y:S05]  /*9da0*/  @!P0 BRA `(.L_x_159) ;  /* 0xfffffffc00f08947 */ /* 0x004fea000383ffff */
[----:B------:R-:W-:Y:S05]  /*9db0*/  BRA `(.L_x_160) ;  /* 0xffffff9400207947 */ /* 0x000fea000383ffff */
.L_x_54:
[----:B------:R-:W-:-:S07]  /*9dc0*/  MOV R0, UR5 ;  /* 0x0000000500007c02 */ /* 0x000fce0008000f00 */
.L_x_161:
[----:B-1----:R1:W2:Y:S02]  /*9dd0*/  SYNCS.PHASECHK.TRANS64.TRYWAIT P0, [R0+URZ], R3 ;  /* 0x00000003000075a7 */ /* 0x0022a400080011ff */
[----:B--2---:R-:W-:Y:S05]  /*9de0*/  @!P0 NANOSLEEP.SYNCS 0x989680 ;  /* 0x009896800000895d */ /* 0x004fea0003900000 */
[----:B------:R-:W2:Y:S02]  /*9df0*/  @!P0 SYNCS.PHASECHK.TRANS64 P0, [R0+URZ], R3 ;  /* 0x00000003000085a7 */ /* 0x000ea400080010ff */
[----:B--2---:R-:W-:Y:S05]  /*9e00*/  @!P0 BRA `(.L_x_161) ;  /* 0xfffffffc00f08947 */ /* 0x004fea000383ffff */
[----:B------:R-:W-:Y:S05]  /*9e10*/  BRA `(.L_x_162) ;  /* 0xffffff94002c7947 */ /* 0x000fea000383ffff */
.L_x_55:
[----:B------:R-:W-:-:S07]  /*9e20*/  MOV R0, UR5 ;  /* 0x0000000500007c02 */ /* 0x000fce0008000f00 */
.L_x_163:
[----:B-1----:R1:W2:Y:S02]  /*9e30*/  SYNCS.PHASECHK.TRANS64.TRYWAIT P0, [R0+URZ], R3 ;  /* 0x00000003000075a7 */ /* 0x0022a400080011ff */
[----:B--2---:R-:W-:Y:S05]  /*9e40*/  @!P0 NANOSLEEP.SYNCS 0x989680 ;  /* 0x009896800000895d */ /* 0x004fea0003900000 */
[----:B------:R-:W2:Y:S02]  /*9e50*/  @!P0 SYNCS.PHASECHK.TRANS64 P0, [R0+URZ], R3 ;  /* 0x00000003000085a7 */ /* 0x000ea400080010ff */
[----:B--2---:R-:W-:Y:S05]  /*9e60*/  @!P0 BRA `(.L_x_163) ;  /* 0xfffffffc00f08947 */ /* 0x004fea000383ffff */
[----:B------:R-:W-:Y:S05]  /*9e70*/  BRA `(.L_x_164) ;  /* 0xffffff9400387947 */ /* 0x000fea000383ffff */
.L_x_56:
[----:B------:R-:W-:-:S07]  /*9e80*/  MOV R0, UR5 ;  /* 0x0000000500007c02 */ /* 0x000fce0008000f00 */
.L_x_165:
[----:B-1----:R1:W2:Y:S02]  /*9e90*/  SYNCS.PHASECHK.TRANS64.TRYWAIT P0, [R0+URZ], R3 ;  /* 0x00000003000075a7 */ /* 0x0022a400080011ff */
[----:B--2---:R-:W-:Y:S05]  /*9ea0*/  @!P0 NANOSLEEP.SYNCS 0x989680 ;  /* 0x009896800000895d */ /* 0x004fea0003900000 */
[----:B------:R-:W2:Y:S02]  /*9eb0*/  @!P0 SYNCS.PHASECHK.TRANS64 P0, [R0+URZ], R3 ;  /* 0x00000003000085a7 */ /* 0x000ea400080010ff */
[----:B--2---:R-:W-:Y:S05]  /*9ec0*/  @!P0 BRA `(.L_x_165) ;  /* 0xfffffffc00f08947 */ /* 0x004fea000383ffff */
[----:B------:R-:W-:Y:S05]  /*9ed0*/  BRA `(.L_x_166) ;  /* 0xffffff9400447947 */ /* 0x000fea000383ffff */
.L_x_57:
[----:B------:R-:W-:-:S07]  /*9ee0*/  MOV R0, UR5 ;  /* 0x0000000500007c02 */ /* 0x000fce0008000f00 */
.L_x_167:
[----:B-1----:R1:W2:Y:S02]  /*9ef0*/  SYNCS.PHASECHK.TRANS64.TRYWAIT P0, [R0+URZ], R3 ;  /* 0x00000003000075a7 */ /* 0x0022a400080011ff */
[----:B--2---:R-:W-:Y:S05]  /*9f00*/  @!P0 NANOSLEEP.SYNCS 0x989680 ;  /* 0x009896800000895d */ /* 0x004fea0003900000 */
[----:B------:R-:W2:Y:S02]  /*9f10*/  @!P0 SYNCS.PHASECHK.TRANS64 P0, [R0+URZ], R3 ;  /* 0x00000003000085a7 */ /* 0x000ea400080010ff */
[----:B--2---:R-:W-:Y:S05]  /*9f20*/  @!P0 BRA `(.L_x_167) ;  /* 0xfffffffc00f08947 */ /* 0x004fea000383ffff */
[----:B------:R-:W-:Y:S05]  /*9f30*/  BRA `(.L_x_168) ;  /* 0xffffff9400507947 */ /* 0x000fea000383ffff */
.L_x_58:
[----:B------:R-:W-:-:S07]  /*9f40*/  MOV R0, UR5 ;  /* 0x0000000500007c02 */ /* 0x000fce0008000f00 */
.L_x_169:
[----:B-1----:R1:W2:Y:S02]  /*9f50*/  SYNCS.PHASECHK.TRANS64.TRYWAIT P0, [R0+URZ], R3 ;  /* 0x00000003000075a7 */ /* 0x0022a400080011ff */
[----:B--2---:R-:W-:Y:S05]  /*9f60*/  @!P0 NANOSLEEP.SYNCS 0x989680 ;  /* 0x009896800000895d */ /* 0x004fea0003900000 */
[----:B------:R-:W2:Y:S02]  /*9f70*/  @!P0 SYNCS.PHASECHK.TRANS64 P0, [R0+URZ], R3 ;  /* 0x00000003000085a7 */ /* 0x000ea400080010ff */
[----:B--2---:R-:W-:Y:S05]  /*9f80*/  @!P0 BRA `(.L_x_169) ;  /* 0xfffffffc00f08947 */ /* 0x004fea000383ffff */
[----:B------:R-:W-:Y:S05]  /*9f90*/  BRA `(.L_x_170) ;  /* 0xffffff94005c7947 */ /* 0x000fea000383ffff */
.L_x_61:
[----:B-1----:R1:W2:Y:S02]  /*9fa0*/  SYNCS.PHASECHK.TRANS64.TRYWAIT P0, [R2+URZ+0x190], R5 ;  /* 0x00019005020075a7 */ /* 0x0022a400080011ff */
[----:B--2---:R-:W-:Y:S05]  /*9fb0*/  @!P0 NANOSLEEP.SYNCS 0x989680 ;  /* 0x009896800000895d */ /* 0x004fea0003900000 */
[----:B------:R-:W2:Y:S02]  /*9fc0*/  @!P0 SYNCS.PHASECHK.TRANS64 P0, [R2+URZ+0x190], R5 ;  /* 0x00019005020085a7 */ /* 0x000ea400080010ff */
[----:B--2---:R-:W-:Y:S05]  /*9fd0*/  @!P0 BRA `(.L_x_61) ;  /* 0xfffffffc00f08947 */ /* 0x004fea000383ffff */
[----:B------:R-:W-:Y:S05]  /*9fe0*/  BRA `(.L_x_171) ;  /* 0xffffff9400b87947 */ /* 0x000fea000383ffff */
.L_x_62:
[----:B------:R-:W-:-:S07]  /*9ff0*/  MOV R2, UR4 ;  /* 0x0000000400027c02 */ /* 0x000fce0008000f00 */
.L_x_172:
[----:B-1----:R1:W2:Y:S02]  /*a000*/  SYNCS.PHASECHK.TRANS64.TRYWAIT P0, [R2+URZ+0x140], R5 ;  /* 0x00014005020075a7 */ /* 0x0022a400080011ff */
[----:B--2---:R-:W-:Y:S05]  /*a010*/  @!P0 NANOSLEEP.SYNCS 0x989680 ;  /* 0x009896800000895d */ /* 0x004fea0003900000 */
[----:B------:R-:W2:Y:S02]  /*a020*/  @!P0 SYNCS.PHASECHK.TRANS64 P0, [R2+URZ+0x140], R5 ;  /* 0x00014005020085a7 */ /* 0x000ea400080010ff */
[----:B--2---:R-:W-:Y:S05]  /*a030*/  @!P0 BRA `(.L_x_172) ;  /* 0xfffffffc00f08947 */ /* 0x004fea000383ffff */
[----:B------:R-:W-:Y:S05]  /*a040*/  BRA `(.L_x_173) ;  /* 0xffffff9400c87947 */ /* 0x000fea000383ffff */
.L_x_63:
[----:B-1----:R1:W2:Y:S02]  /*a050*/  SYNCS.PHASECHK.TRANS64.TRYWAIT P1, [R2+URZ+0x130], R5 ;  /* 0x00013005020075a7 */ /* 0x0022a400080211ff */
[----:B--2---:R-:W-:Y:S05]  /*a060*/  @!P1 NANOSLEEP.SYNCS 0x989680 ;  /* 0x009896800000995d */ /* 0x004fea0003900000 */
[----:B------:R-:W2:Y:S02]  /*a070*/  @!P1 SYNCS.PHASECHK.TRANS64 P1, [R2+URZ+0x130], R5 ;  /* 0x00013005020095a7 */ /* 0x000ea400080210ff */
[----:B--2---:R-:W-:Y:S05]  /*a080*/  @!P1 BRA `(.L_x_63) ;  /* 0xfffffffc00f09947 */ /* 0x004fea000383ffff */
[----:B------:R-:W-:Y:S05]  /*a090*/  BRA `(.L_x_174) ;  /* 0xffffff9400f87947 */ /* 0x000fea000383ffff */
.L_x_66:
[----:B------:R-:W-:-:S07]  /*a0a0*/  MOV R0, UR4 ;  /* 0x0000000400007c02 */ /* 0x000fce0008000f00 */
.L_x_175:
[----:B-1----:R1:W2:Y:S02]  /*a0b0*/  SYNCS.PHASECHK.TRANS64.TRYWAIT P0, [R0+URZ+0x140], R3 ;  /* 0x00014003000075a7 */ /* 0x0022a400080011ff */
[----:B--2---:R-:W-:Y:S05]  /*a0c0*/  @!P0 NANOSLEEP.SYNCS 0x989680 ;  /* 0x009896800000895d */ /* 0x004fea0003900000 */
[----:B------:R-:W2:Y:S02]  /*a0d0*/  @!P0 SYNCS.PHASECHK.TRANS64 P0, [R0+URZ+0x140], R3 ;  /* 0x00014003000085a7 */ /* 0x000ea400080010ff */
[----:B--2---:R-:W-:Y:S05]  /*a0e0*/  @!P0 BRA `(.L_x_175) ;  /* 0xfffffffc00f08947 */ /* 0x004fea000383ffff */
[----:B------:R-:W-:Y:S05]  /*a0f0*/  BRA `(.L_x_65) ;  /* 0xffffff98004c7947 */ /* 0x000fea000383ffff */
.L_x_75:
[----:B-1----:R-:W-:-:S04]  /*a100*/  MOV R0, UR5 ;  /* 0x0000000500007c02 */ /* 0x002fc80008000f00 */
[----:B------:R1:W2:Y:S03]  /*a110*/  SYNCS.PHASECHK.TRANS64.TRYWAIT P0, [R0+URZ+0x8], R7 ;  /* 0x00000807000075a7 */ /* 0x0002a600080011ff */
[----:B--2---:R-:W-:Y:S05]  /*a120*/  @!P0 NANOSLEEP.SYNCS 0x989680 ;  /* 0x009896800000895d */ /* 0x004fea0003900000 */
[----:B------:R-:W2:Y:S02]  /*a130*/  @!P0 SYNCS.PHASECHK.TRANS64 P0, [R0+URZ+0x8], R7 ;  /* 0x00000807000085a7 */ /* 0x000ea400080010ff */
[----:B--2---:R-:W-:Y:S05]  /*a140*/  @!P0 BRA `(.L_x_75) ;  /* 0xfffffffc00ec8947 */ /* 0x004fea000383ffff */
[----:B------:R-:W-:Y:S05]  /*a150*/  BRA `(.L_x_74) ;  /* 0xffffff9c00007947 */ /* 0x000fea000383ffff */
.L_x_77:
[----:B------:R-:W-:Y:S01]  /*a160*/  BSSY B0, `(.L_x_176) ;  /* 0x0000006000007945 */ /* 0x000fe20003800000 */
[----:B------:R-:W-:-:S07]  /*a170*/  MOV R15, 0xffffffff ;  /* 0xffffffff000f7802 */ /* 0x000fce0000000f00 */
[----:B-1---5:R-:W-:Y:S05]  /*a180*/  WARPSYNC.COLLECTIVE R15, `(.L_x_177) ;  /* 0x000000000f0c7348 */ /* 0x022fea0003c00000 */
[----:B------:R-:W-:Y:S02]  /*a190*/  ELECT P6, UR79, PT ;  /* 0x00000000004f782f */ /* 0x000fe400038c0000 */
[----:B------:R-:W-:Y:S01]  /*a1a0*/  MOV R14, UR79 ;  /* 0x0000004f000e7c02 */ /* 0x000fe20008000f00 */
[----:B-1---5:R-:W-:Y:S10]  /*a1b0*/  ENDCOLLECTIVE ;  /* 0x000000000000791b */ /* 0x022ff40003800000 */
.L_x_177:
[----:B------:R-:W-:Y:S05]  /*a1c0*/  BSYNC B0 ;  /* 0x0000000000007941 */ /* 0x000fea0003800000 */
.L_x_176:
[----:B------:R-:W-:Y:S01]  /*a1d0*/  PLOP3.LUT P0, PT, P6, PT, PT, 0x80, 0x8 ;  /* 0x000000000008781c */ /* 0x000fe2000370f070 */
[----:B------:R-:W-:-:S12]  /*a1e0*/  BRA `(.L_x_178) ;  /* 0xffffff9c002c7947 */ /* 0x000fd8000383ffff */
.L_x_79:
[----:B-1----:R-:W-:-:S04]  /*a1f0*/  MOV R0, UR5 ;  /* 0x0000000500007c02 */ /* 0x002fc80008000f00 */
[----:B------:R1:W2:Y:S03]  /*a200*/  SYNCS.PHASECHK.TRANS64.TRYWAIT P0, [R0+URZ+0x8], R5 ;  /* 0x00000805000075a7 */ /* 0x0002a600080011ff */
[----:B--2---:R-:W-:Y:S05]  /*a210*/  @!P0 NANOSLEEP.SYNCS 0x989680 ;  /* 0x009896800000895d */ /* 0x004fea0003900000 */
[----:B------:R-:W2:Y:S02]  /*a220*/  @!P0 SYNCS.PHASECHK.TRANS64 P0, [R0+URZ+0x8], R5 ;  /* 0x00000805000085a7 */ /* 0x000ea400080010ff */
[----:B--2---:R-:W-:Y:S05]  /*a230*/  @!P0 BRA `(.L_x_79) ;  /* 0xfffffffc00ec8947 */ /* 0x004fea000383ffff */
[----:B------:R-:W-:Y:S05]  /*a240*/  BRA `(.L_x_78) ;  /* 0xffffff9c00307947 */ /* 0x000fea000383ffff */
.L_x_80:
[----:B-1----:R1:W2:Y:S02]  /*a250*/  SYNCS.PHASECHK.TRANS64.TRYWAIT P0, [R0+URZ+0x130], R5 ;  /* 0x00013005000075a7 */ /* 0x0022a400080011ff */
[----:B--2---:R-:W-:Y:S05]  /*a260*/  @!P0 NANOSLEEP.SYNCS 0x989680 ;  /* 0x009896800000895d */ /* 0x004fea0003900000 */
[----:B------:R-:W2:Y:S02]  /*a270*/  @!P0 SYNCS.PHASECHK.TRANS64 P0, [R0+URZ+0x130], R5 ;  /* 0x00013005000085a7 */ /* 0x000ea400080010ff */
[----:B--2---:R-:W-:Y:S05]  /*a280*/  @!P0 BRA `(.L_x_80) ;  /* 0xfffffffc00f08947 */ /* 0x004fea000383ffff */
[----:B------:R-:W-:Y:S05]  /*a290*/  BRA `(.L_x_179) ;  /* 0xffffffa0000c7947 */ /* 0x000fea000383ffff */
.L_x_82:
[----:B------:R-:W-:-:S07]  /*a2a0*/  MOV R0, UR23 ;  /* 0x0000001700007c02 */ /* 0x000fce0008000f00 */
.L_x_180:
[----:B-1----:R1:W2:Y:S02]  /*a2b0*/  SYNCS.PHASECHK.TRANS64.TRYWAIT P0, [R0+URZ+0x170], R5 ;  /* 0x00017005000075a7 */ /* 0x0022a400080011ff */
[----:B--2---:R-:W-:Y:S05]  /*a2c0*/  @!P0 NANOSLEEP.SYNCS 0x989680 ;  /* 0x009896800000895d */ /* 0x004fea0003900000 */
[----:B------:R-:W2:Y:S02]  /*a2d0*/  @!P0 SYNCS.PHASECHK.TRANS64 P0, [R0+URZ+0x170], R5 ;  /* 0x00017005000085a7 */ /* 0x000ea400080010ff */
[----:B--2---:R-:W-:Y:S05]  /*a2e0*/  @!P0 BRA `(.L_x_180) ;  /* 0xfffffffc00f08947 */ /* 0x004fea000383ffff */
[----:B------:R-:W-:Y:S05]  /*a2f0*/  BRA `(.L_x_181) ;  /* 0xffffffa000587947 */ /* 0x000fea000383ffff */
.L_x_85:
[----:B------:R-:W-:Y:S07]  /*a300*/  MOV R0, UR5 ;  /* 0x0000000500007c02 */ /* 0x000fee0008000f00 */
.L_x_182:
[----:B-1----:R1:W2:Y:S02]  /*a310*/  SYNCS.PHASECHK.TRANS64.TRYWAIT P0, [R0+URZ], R5 ;  /* 0x00000005000075a7 */ /* 0x0022a400080011ff */
[----:B--2---:R-:W-:Y:S05]  /*a320*/  @!P0 NANOSLEEP.SYNCS 0x989680 ;  /* 0x009896800000895d */ /* 0x004fea0003900000 */
[----:B------:R-:W2:Y:S02]  /*a330*/  @!P0 SYNCS.PHASECHK.TRANS64 P0, [R0+URZ], R5 ;  /* 0x00000005000085a7 */ /* 0x000ea400080010ff */
[----:B--2---:R-:W-:Y:S05]  /*a340*/  @!P0 BRA `(.L_x_182) ;  /* 0xfffffffc00f08947 */ /* 0x004fea000383ffff */
[----:B------:R-:W-:Y:S05]  /*a350*/  BRA `(.L_x_84) ;  /* 0xffffffa0006c7947 */ /* 0x000fea000383ffff */
.L_x_89:
[----:B-1----:R-:W-:-:S07]  /*a360*/  MOV R0, UR4 ;  /* 0x0000000400007c02 */ /* 0x002fce0008000f00 */
.L_x_183:
[----:B-1----:R1:W2:Y:S02]  /*a370*/  SYNCS.PHASECHK.TRANS64.TRYWAIT P0, [R0+URZ], R3 ;  /* 0x00000003000075a7 */ /* 0x0022a400080011ff */
[----:B--2---:R-:W-:Y:S05]  /*a380*/  @!P0 NANOSLEEP.SYNCS 0x989680 ;  /* 0x009896800000895d */ /* 0x004fea0003900000 */
[----:B------:R-:W2:Y:S02]  /*a390*/  @!P0 SYNCS.PHASECHK.TRANS64 P0, [R0+URZ], R3 ;  /* 0x00000003000085a7 */ /* 0x000ea400080010ff */
[----:B--2---:R-:W-:Y:S05]  /*a3a0*/  @!P0 BRA `(.L_x_183) ;  /* 0xfffffffc00f08947 */ /* 0x004fea000383ffff */
[----:B------:R-:W-:Y:S05]  /*a3b0*/  BRA `(.L_x_184) ;  /* 0xffffffa400387947 */ /* 0x000fea000383ffff */
.L_x_90:
[----:B------:R-:W-:-:S07]  /*a3c0*/  MOV R0, UR5 ;  /* 0x0000000500007c02 */ /* 0x000fce0008000f00 */
.L_x_185:
[----:B-1----:R1:W2:Y:S02]  /*a3d0*/  SYNCS.PHASECHK.TRANS64.TRYWAIT P0, [R0+URZ], R3 ;  /* 0x00000003000075a7 */ /* 0x0022a400080011ff */
[----:B--2---:R-:W-:Y:S05]  /*a3e0*/  @!P0 NANOSLEEP.SYNCS 0x989680 ;  /* 0x009896800000895d */ /* 0x004fea0003900000 */
[----:B------:R-:W2:Y:S02]  /*a3f0*/  @!P0 SYNCS.PHASECHK.TRANS64 P0, [R0+URZ], R3 ;  /* 0x00000003000085a7 */ /* 0x000ea400080010ff */
[----:B--2---:R-:W-:Y:S05]  /*a400*/  @!P0 BRA `(.L_x_185) ;  /* 0xfffffffc00f08947 */ /* 0x004fea000383ffff */
[----:B------:R-:W-:Y:S05]  /*a410*/  BRA `(.L_x_186) ;  /* 0xffffffa400447947 */ /* 0x000fea000383ffff */
.L_x_91:
[----:B------:R-:W-:-:S07]  /*a420*/  MOV R0, UR5 ;  /* 0x0000000500007c02 */ /* 0x000fce0008000f00 */
.L_x_187:
[----:B-1----:R1:W2:Y:S02]  /*a430*/  SYNCS.PHASECHK.TRANS64.TRYWAIT P0, [R0+URZ], R3 ;  /* 0x00000003000075a7 */ /* 0x0022a400080011ff */
[----:B--2---:R-:W-:Y:S05]  /*a440*/  @!P0 NANOSLEEP.SYNCS 0x989680 ;  /* 0x009896800000895d */ /* 0x004fea0003900000 */
[----:B------:R-:W2:Y:S02]  /*a450*/  @!P0 SYNCS.PHASECHK.TRANS64 P0, [R0+URZ], R3 ;  /* 0x00000003000085a7 */ /* 0x000ea400080010ff */
[----:B--2---:R-:W-:Y:S05]  /*a460*/  @!P0 BRA `(.L_x_187) ;  /* 0xfffffffc00f08947 */ /* 0x004fea000383ffff */
[----:B------:R-:W-:Y:S05]  /*a470*/  BRA `(.L_x_188) ;  /* 0xffffffa400507947 */ /* 0x000fea000383ffff */
.L_x_94:
[----:B------:R-:W-:-:S07]  /*a480*/  MOV R0, UR17 ;  /* 0x0000001100007c02 */ /* 0x000fce0008000f00 */
.L_x_189:
[----:B-1----:R1:W2:Y:S02]  /*a490*/  SYNCS.PHASECHK.TRANS64.TRYWAIT P1, [R0+URZ+0x1b0], R3 ;  /* 0x0001b003000075a7 */ /* 0x0022a400080211ff */
[----:B--2---:R-:W-:Y:S05]  /*a4a0*/  @!P1 NANOSLEEP.SYNCS 0x989680 ;  /* 0x009896800000995d */ /* 0x004fea0003900000 */
[----:B------:R-:W2:Y:S02]  /*a4b0*/  @!P1 SYNCS.PHASECHK.TRANS64 P1, [R0+URZ+0x1b0], R3 ;  /* 0x0001b003000095a7 */ /* 0x000ea400080210ff */
[----:B--2---:R-:W-:Y:S05]  /*a4c0*/  @!P1 BRA `(.L_x_189) ;  /* 0xfffffffc00f09947 */ /* 0x004fea000383ffff */
[----:B------:R-:W-:Y:S05]  /*a4d0*/  BRA `(.L_x_190) ;  /* 0xffffffa4009c7947 */ /* 0x000fea000383ffff */
.L_x_99:
[----:B--2---:R2:W3:Y:S02]  /*a4e0*/  SYNCS.PHASECHK.TRANS64.TRYWAIT P0, [R12+URZ+0x130], R9 ;  /* 0x000130090c0075a7 */ /* 0x0044e400080011ff */
[----:B---3--:R-:W-:Y:S05]  /*a4f0*/  @!P0 NANOSLEEP.SYNCS 0x989680 ;  /* 0x009896800000895d */ /* 0x008fea0003900000 */
[----:B------:R-:W3:Y:S02]  /*a500*/  @!P0 SYNCS.PHASECHK.TRANS64 P0, [R12+URZ+0x130], R9 ;  /* 0x000130090c0085a7 */ /* 0x000ee400080010ff */
[----:B---3--:R-:W-:Y:S05]  /*a510*/  @!P0 BRA `(.L_x_99) ;  /* 0xfffffffc00f08947 */ /* 0x008fea000383ffff */
[----:B------:R-:W-:Y:S05]  /*a520*/  BRA `(.L_x_191) ;  /* 0xffffffa800c07947 */ /* 0x000fea000383ffff */
.L_x_102:
[----:B------:R-:W-:Y:S07]  /*a530*/  MOV R0, UR21 ;  /* 0x0000001500007c02 */ /* 0x000fee0008000f00 */
.L_x_192:
[----:B--2---:R2:W3:Y:S02]  /*a540*/  SYNCS.PHASECHK.TRANS64.TRYWAIT P2, [R0+URZ+0x128], R11 ;  /* 0x0001280b000075a7 */ /* 0x0044e400080411ff */
[----:B---3--:R-:W-:Y:S05]  /*a550*/  @!P2 NANOSLEEP.SYNCS 0x989680 ;  /* 0x009896800000a95d */ /* 0x008fea0003900000 */
[----:B------:R-:W3:Y:S02]  /*a560*/  @!P2 SYNCS.PHASECHK.TRANS64 P2, [R0+URZ+0x128], R11 ;  /* 0x0001280b0000a5a7 */ /* 0x000ee400080410ff */
[----:B---3--:R-:W-:Y:S05]  /*a570*/  @!P2 BRA `(.L_x_192) ;  /* 0xfffffffc00f0a947 */ /* 0x008fea000383ffff */
[----:B------:R-:W-:Y:S05]  /*a580*/  BRA `(.L_x_101) ;  /* 0xffffffb000287947 */ /* 0x000fea000383ffff */
.L_x_105:
[----:B--2---:R-:W-:Y:S07]  /*a590*/  MOV R0, UR21 ;  /* 0x0000001500007c02 */ /* 0x004fee0008000f00 */
.L_x_193:
[----:B--2---:R2:W3:Y:S02]  /*a5a0*/  SYNCS.PHASECHK.TRANS64.TRYWAIT P0, [R0+URZ+0x110], R9 ;  /* 0x00011009000075a7 */ /* 0x0044e400080011ff */
[----:B---3--:R-:W-:Y:S05]  /*a5b0*/  @!P0 NANOSLEEP.SYNCS 0x989680 ;  /* 0x009896800000895d */ /* 0x008fea0003900000 */
[----:B------:R-:W3:Y:S02]  /*a5c0*/  @!P0 SYNCS.PHASECHK.TRANS64 P0, [R0+URZ+0x110], R9 ;  /* 0x00011009000085a7 */ /* 0x000ee400080010ff */
[----:B---3--:R-:W-:Y:S05]  /*a5d0*/  @!P0 BRA `(.L_x_193) ;  /* 0xfffffffc00f08947 */ /* 0x008fea000383ffff */
[----:B------:R-:W-:Y:S05]  /*a5e0*/  BRA `(.L_x_194) ;  /* 0xffffffb000847947 */ /* 0x000fea000383ffff */
.L_x_106:
[----:B------:R-:W-:Y:S07]  /*a5f0*/  MOV R0, UR21 ;  /* 0x0000001500007c02 */ /* 0x000fee0008000f00 */
.L_x_195:
[----:B--2---:R2:W3:Y:S02]  /*a600*/  SYNCS.PHASECHK.TRANS64.TRYWAIT P0, [R0+URZ+0x118], R9 ;  /* 0x00011809000075a7 */ /* 0x0044e400080011ff */
[----:B---3--:R-:W-:Y:S05]  /*a610*/  @!P0 NANOSLEEP.SYNCS 0x989680 ;  /* 0x009896800000895d */ /* 0x008fea0003900000 */
[----:B------:R-:W3:Y:S02]  /*a620*/  @!P0 SYNCS.PHASECHK.TRANS64 P0, [R0+URZ+0x118], R9 ;  /* 0x00011809000085a7 */ /* 0x000ee400080010ff */
[----:B---3--:R-:W-:Y:S05]  /*a630*/  @!P0 BRA `(.L_x_195) ;  /* 0xfffffffc00f08947 */ /* 0x008fea000383ffff */
[----:B------:R-:W-:Y:S05]  /*a640*/  BRA `(.L_x_196) ;  /* 0xffffffb000bc7947 */ /* 0x000fea000383ffff */
.L_x_108:
[----:B------:R-:W-:-:S07]  /*a650*/  MOV R0, UR21 ;  /* 0x0000001500007c02 */ /* 0x000fce0008000f00 */
.L_x_197:
[----:B---3--:R3:W4:Y:S02]  /*a660*/  SYNCS.PHASECHK.TRANS64.TRYWAIT P0, [R0+URZ+0x110], R3 ;  /* 0x00011003000075a7 */ /* 0x00872400080011ff */
[----:B----4-:R-:W-:Y:S05]  /*a670*/  @!P0 NANOSLEEP.SYNCS 0x989680 ;  /* 0x009896800000895d */ /* 0x010fea0003900000 */
[----:B------:R-:W4:Y:S02]  /*a680*/  @!P0 SYNCS.PHASECHK.TRANS64 P0, [R0+URZ+0x110], R3 ;  /* 0x00011003000085a7 */ /* 0x000f2400080010ff */
[----:B----4-:R-:W-:Y:S05]  /*a690*/  @!P0 BRA `(.L_x_197) ;  /* 0xfffffffc00f08947 */ /* 0x010fea000383ffff */
[----:B------:R-:W-:Y:S05]  /*a6a0*/  BRA `(.L_x_198) ;  /* 0xffffffb4002c7947 */ /* 0x000fea000383ffff */
.L_x_110:
[----:B--2---:R2:W4:Y:S02]  /*a6b0*/  SYNCS.PHASECHK.TRANS64.TRYWAIT P0, [R3+URZ+0x130], R0 ;  /* 0x00013000030075a7 */ /* 0x00452400080011ff */
[----:B----4-:R-:W-:Y:S05]  /*a6c0*/  @!P0 NANOSLEEP.SYNCS 0x989680 ;  /* 0x009896800000895d */ /* 0x010fea0003900000 */
[----:B------:R-:W4:Y:S02]  /*a6d0*/  @!P0 SYNCS.PHASECHK.TRANS64 P0, [R3+URZ+0x130], R0 ;  /* 0x00013000030085a7 */ /* 0x000f2400080010ff */
[----:B----4-:R-:W-:Y:S05]  /*a6e0*/  @!P0 BRA `(.L_x_110) ;  /* 0xfffffffc00f08947 */ /* 0x010fea000383ffff */
[----:B------:R-:W-:Y:S05]  /*a6f0*/  BRA `(.L_x_199) ;  /* 0xffffffb400f07947 */ /* 0x000fea000383ffff */
.L_x_121:
[----:B--2---:R2:W1:Y:S02]  /*a700*/  SYNCS.PHASECHK.TRANS64.TRYWAIT P1, [R3+URZ+0x100], R2 ;  /* 0x00010002030075a7 */ /* 0x00446400080211ff */
[----:B-1----:R-:W-:Y:S05]  /*a710*/  @!P1 NANOSLEEP.SYNCS 0x989680 ;  /* 0x009896800000995d */ /* 0x002fea0003900000 */
[----:B------:R-:W1:Y:S02]  /*a720*/  @!P1 SYNCS.PHASECHK.TRANS64 P1, [R3+URZ+0x100], R2 ;  /* 0x00010002030095a7 */ /* 0x000e6400080210ff */
[----:B-1----:R-:W-:Y:S05]  /*a730*/  @!P1 BRA `(.L_x_121) ;  /* 0xfffffffc00f09947 */ /* 0x002fea000383ffff */
[----:B------:R-:W-:Y:S05]  /*a740*/  BRA `(.L_x_120) ;  /* 0xffffffc400607947 */ /* 0x000fea000383ffff */
.L_x_123:
[----:B-1----:R1:W3:Y:S02]  /*a750*/  SYNCS.PHASECHK.TRANS64.TRYWAIT P0, [R164+URZ+0x150], R5 ;  /* 0x00015005a40075a7 */ /* 0x0022e400080011ff */
[----:B---3--:R-:W-:Y:S05]  /*a760*/  @!P0 NANOSLEEP.SYNCS 0x989680 ;  /* 0x009896800000895d */ /* 0x008fea0003900000 */
[----:B------:R-:W3:Y:S02]  /*a770*/  @!P0 SYNCS.PHASECHK.TRANS64 P0, [R164+URZ+0x150], R5 ;  /* 0x00015005a40085a7 */ /* 0x000ee400080010ff */
[----:B---3--:R-:W-:Y:S05]  /*a780*/  @!P0 BRA `(.L_x_123) ;  /* 0xfffffffc00f08947 */ /* 0x008fea000383ffff */
[----:B------:R-:W-:Y:S05]  /*a790*/  BRA `(.L_x_122) ;  /* 0xffffffc400b87947 */ /* 0x000fea000383ffff */
.L_x_132:
[----:B---3--:R3:W4:Y:S02]  /*a7a0*/  SYNCS.PHASECHK.TRANS64.TRYWAIT P0, [R200+URZ+0x100], R3 ;  /* 0x00010003c80075a7 */ /* 0x00872400080011ff */
[----:B----4-:R-:W-:Y:S05]  /*a7b0*/  @!P0 NANOSLEEP.SYNCS 0x989680 ;  /* 0x009896800000895d */ /* 0x010fea0003900000 */
[----:B------:R-:W4:Y:S02]  /*a7c0*/  @!P0 SYNCS.PHASECHK.TRANS64 P0, [R200+URZ+0x100], R3 ;  /* 0x00010003c80085a7 */ /* 0x000f2400080010ff */
[----:B----4-:R-:W-:Y:S05]  /*a7d0*/  @!P0 BRA `(.L_x_132) ;  /* 0xfffffffc00f08947 */ /* 0x010fea000383ffff */
[----:B------:R-:W-:Y:S05]  /*a7e0*/  BRA `(.L_x_131) ;  /* 0xffffffd800c87947 */ /* 0x000fea000383ffff */
        .weak           $__internal_0_$__cuda_sm10x_tcgen05_guardrail_trap_col_being_dealloced_not_returned_by_alloc
        .type           $__internal_0_$__cuda_sm10x_tcgen05_guardrail_trap_col_being_dealloced_not_returned_by_alloc,@function
        .size           $__internal_0_$__cuda_sm10x_tcgen05_guardrail_trap_col_being_dealloced_not_returned_by_alloc,($__internal_1_$__cuda_sm10x_tcgen05_guardrail_trap_phase_invalid_during_alloc - $__internal_0_$__cuda_sm10x_tcgen05_guardrail_trap_col_being_dealloced_not_returned_by_alloc)
$__internal_0_$__cuda_sm10x_tcgen05_guardrail_trap_col_being_dealloced_not_returned_by_alloc:
[----:B------:R-:W-:Y:S05]  /*a7f0*/  BPT.TRAP 0x1 ;  /* 0x000000040000795c */ /* 0x000fea0000300000 */
[----:B------:R-:W-:-:S04]  /*a800*/  HFMA2 R3, -RZ, RZ, 0, 0 ;  /* 0x00000000ff037431 */ /* 0x000fc800000001ff */
[----:B------:R-:W-:Y:S05]  /*a810*/  RET.REL.NODEC R2 `(_ZN7cutlass13device_kernelINS_4gemm6kernel13GemmUniversalIN4cute5tupleIJiiiiEEENS1_10collective13CollectiveMmaINS1_35MainloopSm100TmaUmmaWarpSpecializedILi16ELi2ELi4ENS5_IJNS4_1CILi4EEESB_NSA_ILi1EEEEEEEENS5_IJNSA_ILi256EEENSA_ILi128EEENSA_ILi64EEEEEENS_12float_e5m2_tENS5_IJlSC_lEEESJ_SK_NS4_8TiledMMAINS4_8MMA_AtomIJNS4_10MMA_TraitsINS4_25SM100_MMA_F8F6F4_2x1SM_SSEJSJ_SJ_fSF_SG_NS4_17integral_constantINS4_4UMMA5MajorELSR_0EEESS_NSP_INSQ_7ScaleInELST_0EEESU_EEEEEENS4_6LayoutINS5_IJSC_SC_SC_EEENS5_IJNSA_ILi0EEESZ_SZ_EEEEENS5_IJNS4_10UnderscoreES12_S12_EEEEENS4_28SM100_TMA_2SM_LOAD_MULTICASTENS4_14ComposedLayoutINS4_7SwizzleILi2ELi4ELi3EEENS4_18smem_ptr_flag_bitsILi8EEENSX_INS5_IJNSA_ILi8EEESH_EEENS5_IJSH_SC_EEEEEEEvNS4_8identityES15_S1F_vS1G_EENS_8epilogue10collective18CollectiveEpilogueINS1I_23Sm100TmaWarpSpecializedILi2ELi2ELi64ELb0ELb0EEEJNS5_IJSG_SG_SH_EEENS5_IJNSX_ISG_SC_EENSX_ISH_SC_EEEEESJ_SK_SJ_SK_NS1I_6fusion15FusionCallbacksIS1M_NS1R_17LinearCombinationISJ_fSJ_fLNS_15FloatRoundStyleE2EEES1N_S1Q_JEEENS4_5SM1004TMEM4LOAD26SM100_TMEM_LOAD_32dp32b64xENS4_13SM90_TMA_LOADES1F_NS4_39AutoVectorizingCopyWithAssumedAlignmentILi128EEENS4_14SM90_TMA_STOREES1F_S23_S23_EEEvvEEEEvNT_6ParamsE) ;  /* 0xffffff5402f87950 */ /* 0x000fea0003c3ffff */
        .weak           $__internal_1_$__cuda_sm10x_tcgen05_guardrail_trap_phase_invalid_during_alloc
        .type           $__internal_1_$__cuda_sm10x_tcgen05_guardrail_trap_phase_invalid_during_alloc,@function
        .size           $__internal_1_$__cuda_sm10x_tcgen05_guardrail_trap_phase_invalid_during_alloc,($__internal_2_$__cuda_sm10x_tcgen05_guardrail_trap_unallocated_columns_being_dealloced - $__internal_1_$__cuda_sm10x_tcgen05_guardrail_trap_phase_invalid_during_alloc)
$__internal_1_$__cuda_sm10x_tcgen05_guardrail_trap_phase_invalid_during_alloc:
[----:B------:R-:W-:Y:S05]  /*a820*/  BPT.TRAP 0x1 ;  /* 0x000000040000795c */ /* 0x000fea0000300000 */
[----:B------:R-:W-:-:S04]  /*a830*/  MOV R5, 0x0 ;  /* 0x0000000000057802 */ /* 0x000fc80000000f00 */
[----:B------:R-:W-:Y:S05]  /*a840*/  RET.REL.NODEC R4 `(_ZN7cutlass13device_kernelINS_4gemm6kernel13GemmUniversalIN4cute5tupleIJiiiiEEENS1_10collective13CollectiveMmaINS1_35MainloopSm100TmaUmmaWarpSpecializedILi16ELi2ELi4ENS5_IJNS4_1CILi4EEESB_NSA_ILi1EEEEEEEENS5_IJNSA_ILi256EEENSA_ILi128EEENSA_ILi64EEEEEENS_12float_e5m2_tENS5_IJlSC_lEEESJ_SK_NS4_8TiledMMAINS4_8MMA_AtomIJNS4_10MMA_TraitsINS4_25SM100_MMA_F8F6F4_2x1SM_SSEJSJ_SJ_fSF_SG_NS4_17integral_constantINS4_4UMMA5MajorELSR_0EEESS_NSP_INSQ_7ScaleInELST_0EEESU_EEEEEENS4_6LayoutINS5_IJSC_SC_SC_EEENS5_IJNSA_ILi0EEESZ_SZ_EEEEENS5_IJNS4_10UnderscoreES12_S12_EEEEENS4_28SM100_TMA_2SM_LOAD_MULTICASTENS4_14ComposedLayoutINS4_7SwizzleILi2ELi4ELi3EEENS4_18smem_ptr_flag_bitsILi8EEENSX_INS5_IJNSA_ILi8EEESH_EEENS5_IJSH_SC_EEEEEEEvNS4_8identityES15_S1F_vS1G_EENS_8epilogue10collective18CollectiveEpilogueINS1I_23Sm100TmaWarpSpecializedILi2ELi2ELi64ELb0ELb0EEEJNS5_IJSG_SG_SH_EEENS5_IJNSX_ISG_SC_EENSX_ISH_SC_EEEEESJ_SK_SJ_SK_NS1I_6fusion15FusionCallbacksIS1M_NS1R_17LinearCombinationISJ_fSJ_fLNS_15FloatRoundStyleE2EEES1N_S1Q_JEEENS4_5SM1004TMEM4LOAD26SM100_TMEM_LOAD_32dp32b64xENS4_13SM90_TMA_LOADES1F_NS4_39AutoVectorizingCopyWithAssumedAlignmentILi128EEENS4_14SM90_TMA_STOREES1F_S23_S23_EEEvvEEEEvNT_6ParamsE) ;  /* 0xffffff5404ec7950 */ /* 0x000fea0003c3ffff */
        .weak           $__internal_2_$__cuda_sm10x_tcgen05_guardrail_trap_unallocated_columns_being_dealloced
        .type           $__internal_2_$__cuda_sm10x_tcgen05_guardrail_trap_unallocated_columns_being_dealloced,@function
        .size           $__internal_2_$__cuda_sm10x_tcgen05_guardrail_trap_unallocated_columns_being_dealloced,(.L_x_201 - $__internal_2_$__cuda_sm10x_tcgen05_guardrail_trap_unallocated_columns_being_dealloced)
$__internal_2_$__cuda_sm10x_tcgen05_guardrail_trap_unallocated_columns_being_dealloced:
[----:B------:R-:W-:Y:S05]  /*a850*/  BPT.TRAP 0x1 ;  /* 0x000000040000795c */ /* 0x000fea0000300000 */
[----:B------:R-:W-:-:S04]  /*a860*/  HFMA2 R3, -RZ, RZ, 0, 0 ;  /* 0x00000000ff037431 */ /* 0x000fc800000001ff */
[----:B------:R-:W-:Y:S05]  /*a870*/  RET.REL.NODEC R2 `(_ZN7cutlass13device_kernelINS_4gemm6kernel13GemmUniversalIN4cute5tupleIJiiiiEEENS1_10collective13CollectiveMmaINS1_35MainloopSm100TmaUmmaWarpSpecializedILi16ELi2ELi4ENS5_IJNS4_1CILi4EEESB_NSA_ILi1EEEEEEEENS5_IJNSA_ILi256EEENSA_ILi128EEENSA_ILi64EEEEEENS_12float_e5m2_tENS5_IJlSC_lEEESJ_SK_NS4_8TiledMMAINS4_8MMA_AtomIJNS4_10MMA_TraitsINS4_25SM100_MMA_F8F6F4_2x1SM_SSEJSJ_SJ_fSF_SG_NS4_17integral_constantINS4_4UMMA5MajorELSR_0EEESS_NSP_INSQ_7ScaleInELST_0EEESU_EEEEEENS4_6LayoutINS5_IJSC_SC_SC_EEENS5_IJNSA_ILi0EEESZ_SZ_EEEEENS5_IJNS4_10UnderscoreES12_S12_EEEEENS4_28SM100_TMA_2SM_LOAD_MULTICASTENS4_14ComposedLayoutINS4_7SwizzleILi2ELi4ELi3EEENS4_18smem_ptr_flag_bitsILi8EEENSX_INS5_IJNSA_ILi8EEESH_EEENS5_IJSH_SC_EEEEEEEvNS4_8identityES15_S1F_vS1G_EENS_8epilogue10collective18CollectiveEpilogueINS1I_23Sm100TmaWarpSpecializedILi2ELi2ELi64ELb0ELb0EEEJNS5_IJSG_SG_SH_EEENS5_IJNSX_ISG_SC_EENSX_ISH_SC_EEEEESJ_SK_SJ_SK_NS1I_6fusion15FusionCallbacksIS1M_NS1R_17LinearCombinationISJ_fSJ_fLNS_15FloatRoundStyleE2EEES1N_S1Q_JEEENS4_5SM1004TMEM4LOAD26SM100_TMEM_LOAD_32dp32b64xENS4_13SM90_TMA_LOADES1F_NS4_39AutoVectorizingCopyWithAssumedAlignmentILi128EEENS4_14SM90_TMA_STOREES1F_S23_S23_EEEvvEEEEvNT_6ParamsE) ;  /* 0xffffff5402e07950 */ /* 0x000fea0003c3ffff */
.L_x_200:
[----:B------:R-:W-:-:S00]  /*a880*/  BRA `(.L_x_200) ;  /* 0xfffffffc00fc7947 */ /* 0x000fc0000383ffff */
[----:B------:R-:W-:-:S00]  /*a890*/  NOP ;  /* 0x0000000000007918 */ /* 0x000fc00000000000 */
        /* <DEDUP_REMOVED lines=14> */
.L_x_201:


//--------------------- .nv.global.init           --------------------------
	.section	.nv.global.init,"aw",@progbits
.nv.global.init:
	.type		$str$27,@object
	.size		$str$27,($str$28 - $str$27)
$str$27:
        /*0000*/ 	.byte	0x28, 0x61, 0x64, 0x64, 0x72, 0x65, 0x73, 0x73, 0x20, 0x26, 0x20, 0x6d, 0x61, 0x73, 0x6b, 0x29
        /*0010*/ 	.byte	0x20, 0x3d, 0x3d, 0x20, 0x30, 0x00
	.type		$str$28,@object
	.size		$str$28,($str$26 - $str$28)
$str$28:
        /*0016*/ 	.byte	0x2f, 0x74, 0x6d, 0x70, 0x2f, 0x63, 0x75, 0x74, 0x6c, 0x61, 0x73, 0x73, 0x5f, 0x73, 0x77, 0x65
        /*0026*/ 	.byte	0x65, 0x70, 0x5f, 0x73, 0x72, 0x63, 0x2f, 0x69, 0x6e, 0x63, 0x6c, 0x75, 0x64, 0x65, 0x2f, 0x63
        /*0036*/ 	.byte	0x75, 0x74, 0x65, 0x2f, 0x70, 0x6f, 0x69, 0x6e, 0x74, 0x65, 0x72, 0x5f, 0x66, 0x6c, 0x61, 0x67
        /*0046*/ 	.byte	0x67, 0x65, 0x64, 0x2e, 0x68, 0x70, 0x70, 0x00
	.type		$str$26,@object
	.size		$str$26,($str$25 - $str$26)
$str$26:
        /*004e*/ 	.byte	0x2f, 0x74, 0x6d, 0x70, 0x2f, 0x63, 0x75, 0x74, 0x6c, 0x61, 0x73, 0x73, 0x5f, 0x73, 0x77, 0x65
        /*005e*/ 	.byte	0x65, 0x70, 0x5f, 0x73, 0x72, 0x63, 0x2f, 0x69, 0x6e, 0x63, 0x6c, 0x75, 0x64, 0x65, 0x2f, 0x63
        /*006e*/ 	.byte	0x75, 0x74, 0x65, 0x2f, 0x61, 0x74, 0x6f, 0x6d, 0x2f, 0x63, 0x6f, 0x70, 0x79, 0x5f, 0x74, 0x72
        /*007e*/ 	.byte	0x61, 0x69, 0x74, 0x73, 0x5f, 0x73, 0x6d, 0x31, 0x30, 0x30, 0x2e, 0x68, 0x70, 0x70, 0x00
	.type		$str$25,@object
	.size		$str$25,(__unnamed_1 - $str$25)
$str$25:
        /*008d*/ 	.byte	0x28, 0x28, 0x75, 0x69, 0x6e, 0x74, 0x33, 0x32, 0x5f, 0x74, 0x28, 0x74, 0x68, 0x72, 0x65, 0x61
        /*009d*/ 	.byte	0x64, 0x49, 0x64, 0x78, 0x2e, 0x78, 0x29, 0x20, 0x2f, 0x20, 0x33, 0x32, 0x29, 0x20, 0x25, 0x20
        /*00ad*/ 	.byte	0x34, 0x29, 0x20, 0x3d, 0x3d, 0x20, 0x28, 0x28, 0x28, 0x74, 0x6d, 0x65, 0x6d, 0x5f, 0x61, 0x64
        /*00bd*/ 	.byte	0x64, 0x72, 0x20, 0x3e, 0x3e, 0x20, 0x31, 0x36, 0x29, 0x20, 0x2f, 0x20, 0x33, 0x32, 0x29, 0x20
        /*00cd*/ 	.byte	0x25, 0x20, 0x34, 0x29, 0x00
	.type		__unnamed_1,@object
	.size		__unnamed_1,(__unnamed_2 - __unnamed_1)
__unnamed_1:
        /*00d2*/ 	.byte	0x61, 0x75, 0x74, 0x6f, 0x20, 0x63, 0x75, 0x74, 0x65, 0x3a, 0x3a, 0x61, 0x73, 0x5f, 0x70, 0x6f
        /* <DEDUP_REMOVED lines=24> */
        /*0262*/ 	.byte	0x43, 0x3c, 0x38, 0x31, 0x39, 0x32, 0x3e, 0x3e, 0x3e, 0x3e, 0x5d, 0x00
	.type		__unnamed_2,@object
	.size		__unnamed_2,(.L_2 - __unnamed_2)
__unnamed_2:
        /* <DEDUP_REMOVED lines=42> */
        /*050e*/ 	.byte	0x3e, 0x3e, 0x3e, 0x3e, 0x5d, 0x00
.L_2:


//--------------------- .nv.shared._ZN7cutlass13device_kernelINS_4gemm6kernel13GemmUniversalIN4cute5tupleIJiiiiEEENS1_10collective13CollectiveMmaINS1_35MainloopSm100TmaUmmaWarpSpecializedILi16ELi2ELi4ENS5_IJNS4_1CILi4EEESB_NSA_ILi1EEEEEEEENS5_IJNSA_ILi256EEENSA_ILi128EEENSA_ILi64EEEEEENS_12float_e5m2_tENS5_IJlSC_lEEESJ_SK_NS4_8TiledMMAINS4_8MMA_AtomIJNS4_10MMA_TraitsINS4_25SM100_MMA_F8F6F4_2x1SM_SSEJSJ_SJ_fSF_SG_NS4_17integral_constantINS4_4UMMA5MajorELSR_0EEESS_NSP_INSQ_7ScaleInELST_0EEESU_EEEEEENS4_6LayoutINS5_IJSC_SC_SC_EEENS5_IJNSA_ILi0EEESZ_SZ_EEEEENS5_IJNS4_10UnderscoreES12_S12_EEEEENS4_28SM100_TMA_2SM_LOAD_MULTICASTENS4_14ComposedLayoutINS4_7SwizzleILi2ELi4ELi3EEENS4_18smem_ptr_flag_bitsILi8EEENSX_INS5_IJNSA_ILi8EEESH_EEENS5_IJSH_SC_EEEEEEEvNS4_8identityES15_S1F_vS1G_EENS_8epilogue10collective18CollectiveEpilogueINS1I_23Sm100TmaWarpSpecializedILi2ELi2ELi64ELb0ELb0EEEJNS5_IJSG_SG_SH_EEENS5_IJNSX_ISG_SC_EENSX_ISH_SC_EEEEESJ_SK_SJ_SK_NS1I_6fusion15FusionCallbacksIS1M_NS1R_17LinearCombinationISJ_fSJ_fLNS_15FloatRoundStyleE2EEES1N_S1Q_JEEENS4_5SM1004TMEM4LOAD26SM100_TMEM_LOAD_32dp32b64xENS4_13SM90_TMA_LOADES1F_NS4_39AutoVectorizingCopyWithAssumedAlignmentILi128EEENS4_14SM90_TMA_STOREES1F_S23_S23_EEEvvEEEEvNT_6ParamsE --------------------------
	.section	.nv.shared._ZN7cutlass13device_kernelINS_4gemm6kernel13GemmUniversalIN4cute5tupleIJiiiiEEENS1_10collective13CollectiveMmaINS1_35MainloopSm100TmaUmmaWarpSpecializedILi16ELi2ELi4ENS5_IJNS4_1CILi4EEESB_NSA_ILi1EEEEEEEENS5_IJNSA_ILi256EEENSA_ILi128EEENSA_ILi64EEEEEENS_12float_e5m2_tENS5_IJlSC_lEEESJ_SK_NS4_8TiledMMAINS4_8MMA_AtomIJNS4_10MMA_TraitsINS4_25SM100_MMA_F8F6F4_2x1SM_SSEJSJ_SJ_fSF_SG_NS4_17integral_constantINS4_4UMMA5MajorELSR_0EEESS_NSP_INSQ_7ScaleInELST_0EEESU_EEEEEENS4_6LayoutINS5_IJSC_SC_SC_EEENS5_IJNSA_ILi0EEESZ_SZ_EEEEENS5_IJNS4_10UnderscoreES12_S12_EEEEENS4_28SM100_TMA_2SM_LOAD_MULTICASTENS4_14ComposedLayoutINS4_7SwizzleILi2ELi4ELi3EEENS4_18smem_ptr_flag_bitsILi8EEENSX_INS5_IJNSA_ILi8EEESH_EEENS5_IJSH_SC_EEEEEEEvNS4_8identityES15_S1F_vS1G_EENS_8epilogue10collective18CollectiveEpilogueINS1I_23Sm100TmaWarpSpecializedILi2ELi2ELi64ELb0ELb0EEEJNS5_IJSG_SG_SH_EEENS5_IJNSX_ISG_SC_EENSX_ISH_SC_EEEEESJ_SK_SJ_SK_NS1I_6fusion15FusionCallbacksIS1M_NS1R_17LinearCombinationISJ_fSJ_fLNS_15FloatRoundStyleE2EEES1N_S1Q_JEEENS4_5SM1004TMEM4LOAD26SM100_TMEM_LOAD_32dp32b64xENS4_13SM90_TMA_LOADES1F_NS4_39AutoVectorizingCopyWithAssumedAlignmentILi128EEENS4_14SM90_TMA_STOREES1F_S23_S23_EEEvvEEEEvNT_6ParamsE,"aw",@nobits
	.sectionflags	@""
	.align	16
	.zero		1024


//--------------------- .nv.shared.reserved.0     --------------------------
	.section	.nv.shared.reserved.0,"aw",@nobits
	.weak		__nv_reservedSMEM_offset_0_alias
	.size		__nv_reservedSMEM_offset_0_alias, 0, 64
	.other		__nv_reservedSMEM_offset_0_alias,@"STO_CUDA_RESERVED_SHARED STV_DEFAULT"
__nv_reservedSMEM_offset_0_alias:
	.zero		0
.nv.shared.reserved.0:
	.zero		64
	.weak		__nv_reservedSMEM_tcgen05_partition
	.type		__nv_reservedSMEM_tcgen05_partition,@object
	.size		__nv_reservedSMEM_tcgen05_partition,(.L_0 - __nv_reservedSMEM_tcgen05_partition)
__nv_reservedSMEM_tcgen05_partition:
	.zero		32
.L_0:


//--------------------- .nv.global                --------------------------
	.section	.nv.global,"aw",@nobits
.nv.global:
	.type		_ZN40_INTERNAL_1175dadf_4_k_cu_bd22982a_329994cute1_E,@object
	.size		_ZN40_INTERNAL_1175dadf_4_k_cu_bd22982a_329994cute1_E,(_ZN40_INTERNAL_1175dadf_4_k_cu_bd22982a_329994cuda3std3__45__cpo6cbeginE - _ZN40_INTERNAL_1175dadf_4_k_cu_bd22982a_329994cute1_E)
_ZN40_INTERNAL_1175dadf_4_k_cu_bd22982a_329994cute1_E:
	.zero		1
	.type		_ZN40_INTERNAL_1175dadf_4_k_cu_bd22982a_329994cuda3std3__45__cpo6cbeginE,@object
	.size		_ZN40_INTERNAL_1175dadf_4_k_cu_bd22982a_329994cuda3std3__45__cpo6cbeginE,(_ZN40_INTERNAL_1175dadf_4_k_cu_bd22982a_329994cuda3std3__48in_placeE - _ZN40_INTERNAL_1175dadf_4_k_cu_bd22982a_329994cuda3std3__45__cpo6cbeginE)
_ZN40_INTERNAL_1175dadf_4_k_cu_bd22982a_329994cuda3std3__45__cpo6cbeginE:
	.zero		1
	.type		_ZN40_INTERNAL_1175dadf_4_k_cu_bd22982a_329994cuda3std3__48in_placeE,@object
	.size		_ZN40_INTERNAL_1175dadf_4_k_cu_bd22982a_329994cuda3std3__48in_placeE,(_ZN40_INTERNAL_1175dadf_4_k_cu_bd22982a_329994cuda3std6ranges3__45__cpo9iter_moveE - _ZN40_INTERNAL_1175dadf_4_k_cu_bd22982a_329994cuda3std3__48in_placeE)
_ZN40_INTERNAL_1175dadf_4_k_cu_bd22982a_329994cuda3std3__48in_placeE:
	.zero		1
	.type		_ZN40_INTERNAL_1175dadf_4_k_cu_bd22982a_329994cuda3std6ranges3__45__cpo9iter_moveE,@object
	.size		_ZN40_INTERNAL_1175dadf_4_k_cu_bd22982a_329994cuda3std6ranges3__45__cpo9iter_moveE,(_ZN40_INTERNAL_1175dadf_4_k_cu_bd22982a_329994cuda3std3__45__cpo5beginE - _ZN40_INTERNAL_1175dadf_4_k_cu_bd22982a_329994cuda3std6ranges3__45__cpo9iter_moveE)
_ZN40_INTERNAL_1175dadf_4_k_cu_bd22982a_329994cuda3std6ranges3__45__cpo9iter_moveE:
	.zero		1
	.type		_ZN40_INTERNAL_1175dadf_4_k_cu_bd22982a_329994cuda3std3__45__cpo5beginE,@object
	.size		_ZN40_INTERNAL_1175dadf_4_k_cu_bd22982a_329994cuda3std3__45__cpo5beginE,(_ZN40_INTERNAL_1175dadf_4_k_cu_bd22982a_329994cuda3std3__442_GLOBAL__N__1175dadf_4_k_cu_bd22982a_329996ignoreE - _ZN40_INTERNAL_1175dadf_4_k_cu_bd22982a_329994cuda3std3__45__cpo5beginE)
_ZN40_INTERNAL_1175dadf_4_k_cu_bd22982a_329994cuda3std3__45__cpo5beginE:
	.zero		1
	.type		_ZN40_INTERNAL_1175dadf_4_k_cu_bd22982a_329994cuda3std3__442_GLOBAL__N__1175dadf_4_k_cu_bd22982a_329996ignoreE,@object
	.size		_ZN40_INTERNAL_1175dadf_4_k_cu_bd22982a_329994cuda3std3__442_GLOBAL__N__1175dadf_4_k_cu_bd22982a_329996ignoreE,(_ZN40_INTERNAL_1175dadf_4_k_cu_bd22982a_329994cute7productE - _ZN40_INTERNAL_1175dadf_4_k_cu_bd22982a_329994cuda3std3__442_GLOBAL__N__1175dadf_4_k_cu_bd22982a_329996ignoreE)
_ZN40_INTERNAL_1175dadf_4_k_cu_bd22982a_329994cuda3std3__442_GLOBAL__N__1175dadf_4_k_cu_bd22982a_329996ignoreE:
	.zero		1
	.type		_ZN40_INTERNAL_1175dadf_4_k_cu_bd22982a_329994cute7productE,@object
	.size		_ZN40_INTERNAL_1175dadf_4_k_cu_bd22982a_329994cute7productE,(_ZN40_INTERNAL_1175dadf_4_k_cu_bd22982a_329994cuda3std3__45__cpo3endE - _ZN40_INTERNAL_1175dadf_4_k_cu_bd22982a_329994cute7productE)
_ZN40_INTERNAL_1175dadf_4_k_cu_bd22982a_329994cute7productE:
	.zero		1
	.type		_ZN40_INTERNAL_1175dadf_4_k_cu_bd22982a_329994cuda3std3__45__cpo3endE,@object
	.size		_ZN40_INTERNAL_1175dadf_4_k_cu_bd22982a_329994cuda3std3__45__cpo3endE,(_ZN40_INTERNAL_1175dadf_4_k_cu_bd22982a_329994cuda3std3__419piecewise_constructE - _ZN40_INTERNAL_1175dadf_4_k_cu_bd22982a_329994cuda3std3__45__cpo3endE)
_ZN40_INTERNAL_1175dadf_4_k_cu_bd22982a_329994cuda3std3__45__cpo3endE:
	.zero		1
	.type		_ZN40_INTERNAL_1175dadf_4_k_cu_bd22982a_329994cuda3std3__419piecewise_constructE,@object
	.size		_ZN40_INTERNAL_1175dadf_4_k_cu_bd22982a_329994cuda3std3__419piecewise_constructE,(_ZN40_INTERNAL_1175dadf_4_k_cu_bd22982a_329994cuda3std3__45__cpo4cendE - _ZN40_INTERNAL_1175dadf_4_k_cu_bd22982a_329994cuda3std3__419piecewise_constructE)
_ZN40_INTERNAL_1175dadf_4_k_cu_bd22982a_329994cuda3std3__419piecewise_constructE:
	.zero		1
	.type		_ZN40_INTERNAL_1175dadf_4_k_cu_bd22982a_329994cuda3std3__45__cpo4cendE,@object
	.size		_ZN40_INTERNAL_1175dadf_4_k_cu_bd22982a_329994cuda3std3__45__cpo4cendE,(_ZN40_INTERNAL_1175dadf_4_k_cu_bd22982a_329994cuda3std6ranges3__45__cpo4swapE - _ZN40_INTERNAL_1175dadf_4_k_cu_bd22982a_329994cuda3std3__45__cpo4cendE)
_ZN40_INTERNAL_1175dadf_4_k_cu_bd22982a_329994cuda3std3__45__cpo4cendE:
	.zero		1
	.type		_ZN40_INTERNAL_1175dadf_4_k_cu_bd22982a_329994cuda3std6ranges3__45__cpo4swapE,@object
	.size		_ZN40_INTERNAL_1175dadf_4_k_cu_bd22982a_329994cuda3std6ranges3__45__cpo4swapE,(.L_10 - _ZN40_INTERNAL_1175dadf_4_k_cu_bd22982a_329994cuda3std6ranges3__45__cpo4swapE)
_ZN40_INTERNAL_1175dadf_4_k_cu_bd22982a_329994cuda3std6ranges3__45__cpo4swapE:
	.zero		1
.L_10:


//--------------------- .nv.constant0._ZN7cutlass13device_kernelINS_4gemm6kernel13GemmUniversalIN4cute5tupleIJiiiiEEENS1_10collective13CollectiveMmaINS1_35MainloopSm100TmaUmmaWarpSpecializedILi16ELi2ELi4ENS5_IJNS4_1CILi4EEESB_NSA_ILi1EEEEEEEENS5_IJNSA_ILi256EEENSA_ILi128EEENSA_ILi64EEEEEENS_12float_e5m2_tENS5_IJlSC_lEEESJ_SK_NS4_8TiledMMAINS4_8MMA_AtomIJNS4_10MMA_TraitsINS4_25SM100_MMA_F8F6F4_2x1SM_SSEJSJ_SJ_fSF_SG_NS4_17integral_constantINS4_4UMMA5MajorELSR_0EEESS_NSP_INSQ_7ScaleInELST_0EEESU_EEEEEENS4_6LayoutINS5_IJSC_SC_SC_EEENS5_IJNSA_ILi0EEESZ_SZ_EEEEENS5_IJNS4_10UnderscoreES12_S12_EEEEENS4_28SM100_TMA_2SM_LOAD_MULTICASTENS4_14ComposedLayoutINS4_7SwizzleILi2ELi4ELi3EEENS4_18smem_ptr_flag_bitsILi8EEENSX_INS5_IJNSA_ILi8EEESH_EEENS5_IJSH_SC_EEEEEEEvNS4_8identityES15_S1F_vS1G_EENS_8epilogue10collective18CollectiveEpilogueINS1I_23Sm100TmaWarpSpecializedILi2ELi2ELi64ELb0ELb0EEEJNS5_IJSG_SG_SH_EEENS5_IJNSX_ISG_SC_EENSX_ISH_SC_EEEEESJ_SK_SJ_SK_NS1I_6fusion15FusionCallbacksIS1M_NS1R_17LinearCombinationISJ_fSJ_fLNS_15FloatRoundStyleE2EEES1N_S1Q_JEEENS4_5SM1004TMEM4LOAD26SM100_TMEM_LOAD_32dp32b64xENS4_13SM90_TMA_LOADES1F_NS4_39AutoVectorizingCopyWithAssumedAlignmentILi128EEENS4_14SM90_TMA_STOREES1F_S23_S23_EEEvvEEEEvNT_6ParamsE --------------------------
	.section	.nv.constant0._ZN7cutlass13device_kernelINS_4gemm6kernel13GemmUniversalIN4cute5tupleIJiiiiEEENS1_10collective13CollectiveMmaINS1_35MainloopSm100TmaUmmaWarpSpecializedILi16ELi2ELi4ENS5_IJNS4_1CILi4EEESB_NSA_ILi1EEEEEEEENS5_IJNSA_ILi256EEENSA_ILi128EEENSA_ILi64EEEEEENS_12float_e5m2_tENS5_IJlSC_lEEESJ_SK_NS4_8TiledMMAINS4_8MMA_AtomIJNS4_10MMA_TraitsINS4_25SM100_MMA_F8F6F4_2x1SM_SSEJSJ_SJ_fSF_SG_NS4_17integral_constantINS4_4UMMA5MajorELSR_0EEESS_NSP_INSQ_7ScaleInELST_0EEESU_EEEEEENS4_6LayoutINS5_IJSC_SC_SC_EEENS5_IJNSA_ILi0EEESZ_SZ_EEEEENS5_IJNS4_10UnderscoreES12_S12_EEEEENS4_28SM100_TMA_2SM_LOAD_MULTICASTENS4_14ComposedLayoutINS4_7SwizzleILi2ELi4ELi3EEENS4_18smem_ptr_flag_bitsILi8EEENSX_INS5_IJNSA_ILi8EEESH_EEENS5_IJSH_SC_EEEEEEEvNS4_8identityES15_S1F_vS1G_EENS_8epilogue10collective18CollectiveEpilogueINS1I_23Sm100TmaWarpSpecializedILi2ELi2ELi64ELb0ELb0EEEJNS5_IJSG_SG_SH_EEENS5_IJNSX_ISG_SC_EENSX_ISH_SC_EEEEESJ_SK_SJ_SK_NS1I_6fusion15FusionCallbacksIS1M_NS1R_17LinearCombinationISJ_fSJ_fLNS_15FloatRoundStyleE2EEES1N_S1Q_JEEENS4_5SM1004TMEM4LOAD26SM100_TMEM_LOAD_32dp32b64xENS4_13SM90_TMA_LOADES1F_NS4_39AutoVectorizingCopyWithAssumedAlignmentILi128EEENS4_14SM90_TMA_STOREES1F_S23_S23_EEEvvEEEEvNT_6ParamsE,"a",@progbits
	.sectionflags	@""
	.align	4
.nv.constant0._ZN7cutlass13device_kernelINS_4gemm6kernel13GemmUniversalIN4cute5tupleIJiiiiEEENS1_10collective13CollectiveMmaINS1_35MainloopSm100TmaUmmaWarpSpecializedILi16ELi2ELi4ENS5_IJNS4_1CILi4EEESB_NSA_ILi1EEEEEEEENS5_IJNSA_ILi256EEENSA_ILi128EEENSA_ILi64EEEEEENS_12float_e5m2_tENS5_IJlSC_lEEESJ_SK_NS4_8TiledMMAINS4_8MMA_AtomIJNS4_10MMA_TraitsINS4_25SM100_MMA_F8F6F4_2x1SM_SSEJSJ_SJ_fSF_SG_NS4_17integral_constantINS4_4UMMA5MajorELSR_0EEESS_NSP_INSQ_7ScaleInELST_0EEESU_EEEEEENS4_6LayoutINS5_IJSC_SC_SC_EEENS5_IJNSA_ILi0EEESZ_SZ_EEEEENS5_IJNS4_10UnderscoreES12_S12_EEEEENS4_28SM100_TMA_2SM_LOAD_MULTICASTENS4_14ComposedLayoutINS4_7SwizzleILi2ELi4ELi3EEENS4_18smem_ptr_flag_bitsILi8EEENSX_INS5_IJNSA_ILi8EEESH_EEENS5_IJSH_SC_EEEEEEEvNS4_8identityES15_S1F_vS1G_EENS_8epilogue10collective18CollectiveEpilogueINS1I_23Sm100TmaWarpSpecializedILi2ELi2ELi64ELb0ELb0EEEJNS5_IJSG_SG_SH_EEENS5_IJNSX_ISG_SC_EENSX_ISH_SC_EEEEESJ_SK_SJ_SK_NS1I_6fusion15FusionCallbacksIS1M_NS1R_17LinearCombinationISJ_fSJ_fLNS_15FloatRoundStyleE2EEES1N_S1Q_JEEENS4_5SM1004TMEM4LOAD26SM100_TMEM_LOAD_32dp32b64xENS4_13SM90_TMA_LOADES1F_NS4_39AutoVectorizingCopyWithAssumedAlignmentILi128EEENS4_14SM90_TMA_STOREES1F_S23_S23_EEEvvEEEEvNT_6ParamsE:
	.zero		2944


//--------------------- SYMBOLS --------------------------

	.type		.nv.reservedSmem.offset0,@object
	.size		.nv.reservedSmem.offset0,0x4
	.type		.nv.reservedSmem.cap,@object
	.size		.nv.reservedSmem.cap,0x4
	.type		__assertfail,@function
